	.target	sm_90a

	.elftype	@"ET_EXEC"


//--------------------- .note.nv.tkinfo           --------------------------
	.section	.note.nv.tkinfo,"",@"SHT_NOTE"
	.sectionflags	@"SHF_NOTE_NV_TKINFO"
	.tkinfo
        /*0018*/ 	.word	0x00000002
        /*0030*/ 	.string	""
        /*0030*/ 	.string	"ptxas"
        /*0030*/ 	.string	"Cuda compilation tools, release 13.0, V13.0.88"
        /*0030*/ 	.string	"Build cuda_13.0.r13.0/compiler.36424714_0"
        /*0030*/ 	.string	"-v  -suppress-debug-info  -lineinfo  -arch sm_90a "



//--------------------- .note.nv.cuinfo           --------------------------
	.section	.note.nv.cuinfo,"",@"SHT_NOTE"
	.sectionflags	@"SHF_NOTE_NV_CUINFO"
        /*0018*/ 	.short	0x0002
        /*001a*/ 	.short	0x005a
        /*001c*/ 	.short	0x0082
	.zero		2


//--------------------- .nv.info                  --------------------------
	.section	.nv.info,"",@"SHT_CUDA_INFO"
	.align	4


	//----- nvinfo : EIATTR_REGCOUNT
	.align		4
        /*0000*/ 	.byte	0x04, 0x2f
        /*0002*/ 	.short	(.L_1 - .L_0)
	.align		4
.L_0:
        /*0004*/ 	.word	index@(gluon_wgmma)
        /*0008*/ 	.word	0x0000009a


	//----- nvinfo : EIATTR_FRAME_SIZE
	.align		4
.L_1:
        /*000c*/ 	.byte	0x04, 0x11
        /*000e*/ 	.short	(.L_3 - .L_2)
	.align		4
.L_2:
        /*0010*/ 	.word	index@(gluon_wgmma)
        /*0014*/ 	.word	0x00000000


	//----- nvinfo : EIATTR_MIN_STACK_SIZE
	.align		4
.L_3:
        /*0018*/ 	.byte	0x04, 0x12
        /*001a*/ 	.short	(.L_5 - .L_4)
	.align		4
.L_4:
        /*001c*/ 	.word	index@(gluon_wgmma)
        /*0020*/ 	.word	0x00000000
.L_5:


//--------------------- .nv.compat                --------------------------
	.section	.nv.compat,"",@"SHT_CUDA_COMPAT_INFO"
	.align	4
        /*0000*/ 	.byte	0x02, 0x09, 0x01, 0x00, 0x02, 0x02, 0x04, 0x00, 0x02, 0x05, 0x05, 0x00, 0x03, 0x07, 0x01, 0x01
        /*0010*/ 	.byte	0x02, 0x03, 0x03, 0x00, 0x02, 0x06, 0x01, 0x00, 0x04, 0x0b, 0x08, 0x00, 0x00, 0x00, 0x00, 0x00
        /*0020*/ 	.byte	0x00, 0x00, 0x00, 0x00


//--------------------- .nv.info.gluon_wgmma      --------------------------
	.section	.nv.info.gluon_wgmma,"",@"SHT_CUDA_INFO"
	.sectionflags	@""
	.align	4


	//----- nvinfo : EIATTR_CUDA_API_VERSION
	.align		4
        /*0000*/ 	.byte	0x04, 0x37
        /*0002*/ 	.short	(.L_7 - .L_6)
.L_6:
        /*0004*/ 	.word	0x00000082


	//----- nvinfo : EIATTR_KPARAM_INFO
	.align		4
.L_7:
        /*0008*/ 	.byte	0x04, 0x17
        /*000a*/ 	.short	(.L_9 - .L_8)
.L_8:
        /*000c*/ 	.word	0x00000000
        /*0010*/ 	.short	0x000a
        /*0012*/ 	.short	0x0048
        /*0014*/ 	.byte	0x00, 0xf4, 0x21, 0x00


	//----- nvinfo : EIATTR_KPARAM_INFO
	.align		4
.L_9:
        /*0018*/ 	.byte	0x04, 0x17
        /*001a*/ 	.short	(.L_11 - .L_10)
.L_10:
        /*001c*/ 	.word	0x00000000
        /*0020*/ 	.short	0x0009
        /*0022*/ 	.short	0x0040
        /*0024*/ 	.byte	0x00, 0xf4, 0x21, 0x00


	//----- nvinfo : EIATTR_KPARAM_INFO
	.align		4
.L_11:
        /*0028*/ 	.byte	0x04, 0x17
        /*002a*/ 	.short	(.L_13 - .L_12)
.L_12:
        /*002c*/ 	.word	0x00000000
        /*0030*/ 	.short	0x0008
        /*0032*/ 	.short	0x0038
        /*0034*/ 	.byte	0x00, 0xf0, 0x21, 0x00


	//----- nvinfo : EIATTR_KPARAM_INFO
	.align		4
.L_13:
        /*0038*/ 	.byte	0x04, 0x17
        /*003a*/ 	.short	(.L_15 - .L_14)
.L_14:
        /*003c*/ 	.word	0x00000000
        /*0040*/ 	.short	0x0007
        /*0042*/ 	.short	0x0030
        /*0044*/ 	.byte	0x00, 0xf0, 0x21, 0x00


	//----- nvinfo : EIATTR_KPARAM_INFO
	.align		4
.L_15:
        /*0048*/ 	.byte	0x04, 0x17
        /*004a*/ 	.short	(.L_17 - .L_16)
.L_16:
        /*004c*/ 	.word	0x00000000
        /*0050*/ 	.short	0x0006
        /*0052*/ 	.short	0x0028
        /*0054*/ 	.byte	0x00, 0xf0, 0x21, 0x00


	//----- nvinfo : EIATTR_KPARAM_INFO
	.align		4
.L_17:
        /*0058*/ 	.byte	0x04, 0x17
        /*005a*/ 	.short	(.L_19 - .L_18)
.L_18:
        /*005c*/ 	.word	0x00000000
        /*0060*/ 	.short	0x0005
        /*0062*/ 	.short	0x0020
        /*0064*/ 	.byte	0x00, 0xf0, 0x11, 0x00


	//----- nvinfo : EIATTR_KPARAM_INFO
	.align		4
.L_19:
        /*0068*/ 	.byte	0x04, 0x17
        /*006a*/ 	.short	(.L_21 - .L_20)
.L_20:
        /*006c*/ 	.word	0x00000000
        /*0070*/ 	.short	0x0004
        /*0072*/ 	.short	0x001c
        /*0074*/ 	.byte	0x00, 0xf0, 0x11, 0x00


	//----- nvinfo : EIATTR_KPARAM_INFO
	.align		4
.L_21:
        /*0078*/ 	.byte	0x04, 0x17
        /*007a*/ 	.short	(.L_23 - .L_22)
.L_22:
        /*007c*/ 	.word	0x00000000
        /*0080*/ 	.short	0x0003
        /*0082*/ 	.short	0x0018
        /*0084*/ 	.byte	0x00, 0xf0, 0x11, 0x00


	//----- nvinfo : EIATTR_KPARAM_INFO
	.align		4
.L_23:
        /*0088*/ 	.byte	0x04, 0x17
        /*008a*/ 	.short	(.L_25 - .L_24)
.L_24:
        /*008c*/ 	.word	0x00000000
        /*0090*/ 	.short	0x0002
        /*0092*/ 	.short	0x0010
        /*0094*/ 	.byte	0x00, 0xf4, 0x21, 0x00


	//----- nvinfo : EIATTR_KPARAM_INFO
	.align		4
.L_25:
        /*0098*/ 	.byte	0x04, 0x17
        /*009a*/ 	.short	(.L_27 - .L_26)
.L_26:
        /*009c*/ 	.word	0x00000000
        /*00a0*/ 	.short	0x0001
        /*00a2*/ 	.short	0x0008
        /*00a4*/ 	.byte	0x00, 0xf4, 0x21, 0x00


	//----- nvinfo : EIATTR_KPARAM_INFO
	.align		4
.L_27:
        /*00a8*/ 	.byte	0x04, 0x17
        /*00aa*/ 	.short	(.L_29 - .L_28)
.L_28:
        /*00ac*/ 	.word	0x00000000
        /*00b0*/ 	.short	0x0000
        /*00b2*/ 	.short	0x0000
        /*00b4*/ 	.byte	0x00, 0xf4, 0x21, 0x00


	//----- nvinfo : EIATTR_SPARSE_MMA_MASK
	.align		4
.L_29:
        /*00b8*/ 	.byte	0x03, 0x50
        /*00ba*/ 	.short	0x0000


	//----- nvinfo : EIATTR_MAXREG_COUNT
	.align		4
        /*00bc*/ 	.byte	0x03, 0x1b
        /*00be*/ 	.short	0x00ff


	//----- nvinfo : EIATTR_NUM_BARRIERS
	.align		4
        /*00c0*/ 	.byte	0x02, 0x4c
        /*00c2*/ 	.byte	0x01
	.zero		1


	//----- nvinfo : EIATTR_MERCURY_ISA_VERSION
	.align		4
        /*00c4*/ 	.byte	0x03, 0x5f
        /*00c6*/ 	.short	0x0101


	//----- nvinfo : EIATTR_INT_WARP_WIDE_INSTR_OFFSETS
	.align		4
        /*00c8*/ 	.byte	0x04, 0x31
        /*00ca*/ 	.short	(.L_31 - .L_30)


	//   ....[0]....
.L_30:
        /*00cc*/ 	.word	0x00001300


	//   ....[1]....
        /*00d0*/ 	.word	0x00001320


	//   ....[2]....
        /*00d4*/ 	.word	0x00001330


	//   ....[3]....
        /*00d8*/ 	.word	0x00001410


	//   ....[4]....
        /*00dc*/ 	.word	0x00001d40


	//   ....[5]....
        /*00e0*/ 	.word	0x00001d50


	//   ....[6]....
        /*00e4*/ 	.word	0x00001dd0


	//   ....[7]....
        /*00e8*/ 	.word	0x00001de0


	//   ....[8]....
        /*00ec*/ 	.word	0x00002300


	//   ....[9]....
        /*00f0*/ 	.word	0x00002320


	//----- nvinfo : EIATTR_COOP_GROUP_MASK_REGIDS
	.align		4
.L_31:
        /*00f4*/ 	.byte	0x04, 0x29
        /*00f6*/ 	.short	(.L_33 - .L_32)


	//   ....[0]....
.L_32:
        /*00f8*/ 	.word	0xffffffff


	//   ....[1]....
        /*00fc*/ 	.word	0xffffffff


	//   ....[2]....
        /*0100*/ 	.word	0xffffffff


	//----- nvinfo : EIATTR_COOP_GROUP_INSTR_OFFSETS
	.align		4
.L_33:
        /*0104*/ 	.byte	0x04, 0x28
        /*0106*/ 	.short	(.L_35 - .L_34)


	//   ....[0]....
.L_34:
        /*0108*/ 	.word	0x00000150


	//   ....[1]....
        /*010c*/ 	.word	0x00000720


	//   ....[2]....
        /*0110*/ 	.word	0x00000cd0


	//----- nvinfo : EIATTR_MBARRIER_INSTR_OFFSETS
	.align		4
.L_35:
        /*0114*/ 	.byte	0x04, 0x39
        /*0116*/ 	.short	(.L_37 - .L_36)


	//   ....[0]....
.L_36:
        /*0118*/ 	.word	0x00001490
        /*011c*/ 	.word	0x000000ff
        /*0120*/ 	.word	0x00018000
        /*0124*/ 	.short	0x0100
        /*0126*/ 	.byte	0x14
	.zero		1


	//   ....[1]....
        /*0128*/ 	.word	0x00001620
        /*012c*/ 	.word	0x000000ff
        /*0130*/ 	.word	0x00018008
        /*0134*/ 	.short	0x0100
        /*0136*/ 	.byte	0x14
	.zero		1


	//   ....[2]....
        /*0138*/ 	.word	0x000017b0
        /*013c*/ 	.word	0x000000ff
        /*0140*/ 	.word	0x00018010
        /*0144*/ 	.short	0x0100
        /*0146*/ 	.byte	0x14
	.zero		1


	//   ....[3]....
        /*0148*/ 	.word	0x00001ed0
        /*014c*/ 	.word	0x000000ff
        /*0150*/ 	.word	0x00018000
        /*0154*/ 	.short	0x010a
        /*0156*/ 	.byte	0x1f
	.zero		1


	//   ....[4]....
        /*0158*/ 	.word	0x00002280
        /*015c*/ 	.word	0x000000ff
        /*0160*/ 	.word	0x00018000
        /*0164*/ 	.short	0x0108
        /*0166*/ 	.byte	0x14
	.zero		1


	//   ....[5]....
        /*0168*/ 	.word	0x000023c0
        /*016c*/ 	.word	0x000000ff
        /*0170*/ 	.word	0x00018008
        /*0174*/ 	.short	0x0108
        /*0176*/ 	.byte	0x14
	.zero		1


	//   ....[6]....
        /*0178*/ 	.word	0x000024b0
        /*017c*/ 	.word	0x000000ff
        /*0180*/ 	.word	0x00018010
        /*0184*/ 	.short	0x0108
        /*0186*/ 	.byte	0x14
	.zero		1


	//   ....[7]....
        /*0188*/ 	.word	0x000028b0
        /*018c*/ 	.word	0x000000ff
        /*0190*/ 	.word	0x00018000
        /*0194*/ 	.short	0x010a
        /*0196*/ 	.byte	0x1f
	.zero		1


	//----- nvinfo : EIATTR_NUM_MBARRIERS
	.align		4
.L_37:
        /*0198*/ 	.byte	0x03, 0x38
        /*019a*/ 	.short	0x0003


	//----- nvinfo : EIATTR_EXIT_INSTR_OFFSETS
	.align		4
        /*019c*/ 	.byte	0x04, 0x1c
        /*019e*/ 	.short	(.L_39 - .L_38)


	//   ....[0]....
.L_38:
        /*01a0*/ 	.word	0x000028a0


	//----- nvinfo : EIATTR_REQNTID
	.align		4
.L_39:
        /*01a4*/ 	.byte	0x04, 0x10
        /*01a6*/ 	.short	(.L_41 - .L_40)
.L_40:
        /*01a8*/ 	.word	0x00000080
        /*01ac*/ 	.word	0x00000001
        /*01b0*/ 	.word	0x00000001


	//----- nvinfo : EIATTR_CRS_STACK_SIZE
	.align		4
.L_41:
        /*01b4*/ 	.byte	0x04, 0x1e
        /*01b6*/ 	.short	(.L_43 - .L_42)
.L_42:
        /*01b8*/ 	.word	0x00000000


	//----- nvinfo : EIATTR_CBANK_PARAM_SIZE
	.align		4
.L_43:
        /*01bc*/ 	.byte	0x03, 0x19
        /*01be*/ 	.short	0x0050


	//----- nvinfo : EIATTR_PARAM_CBANK
	.align		4
        /*01c0*/ 	.byte	0x04, 0x0a
        /*01c2*/ 	.short	(.L_45 - .L_44)
	.align		4
.L_44:
        /*01c4*/ 	.word	index@(.nv.constant0.gluon_wgmma)
        /*01c8*/ 	.short	0x0210
        /*01ca*/ 	.short	0x0050


	//----- nvinfo : EIATTR_SW_WAR
	.align		4
.L_45:
        /*01cc*/ 	.byte	0x04, 0x36
        /*01ce*/ 	.short	(.L_47 - .L_46)
.L_46:
        /*01d0*/ 	.word	0x00000008
.L_47:


//--------------------- .nv.callgraph             --------------------------
	.section	.nv.callgraph,"",@"SHT_CUDA_CALLGRAPH"
	.align	4
	.sectionentsize	8
	.align		4
        /*0000*/ 	.word	0x00000000
	.align		4
        /*0004*/ 	.word	0xffffffff
	.align		4
        /*0008*/ 	.word	0x00000000
	.align		4
        /*000c*/ 	.word	0xfffffffe
	.align		4
        /*0010*/ 	.word	0x00000000
	.align		4
        /*0014*/ 	.word	0xfffffffd
	.align		4
        /*0018*/ 	.word	0x00000000
	.align		4
        /*001c*/ 	.word	0xfffffffc


//--------------------- .text.gluon_wgmma         --------------------------
	.section	.text.gluon_wgmma,"ax",@progbits
	.align	128
        .global         gluon_wgmma
        .type           gluon_wgmma,@function
        .size           gluon_wgmma,(.L_x_52 - gluon_wgmma)
        .other          gluon_wgmma,@"STO_CUDA_ENTRY STV_DEFAULT"
gluon_wgmma:
.text.gluon_wgmma:
[----:B------:R-:W-:Y:S01]  /*0000*/  LDC R1, c[0x0][0x28] ;  /* 0x00000a00ff017b82 */ /* 0x000fe20000000800 */
[----:B------:R-:W1:Y:S07]  /*0010*/  S2R R0, SR_TID.X ;  /* 0x0000000000007919 */ /* 0x000e6e0000002100 */
[----:B------:R-:W2:Y:S01]  /*0020*/  S2UR UR4, SR_CgaCtaId ;  /* 0x00000000000479c3 */ /* 0x000ea20000008800 */
[----:B------:R-:W-:Y:S01]  /*0030*/  UMOV UR20, 0x400 ;  /* 0x0000040000147882 */ /* 0x000fe20000000000 */
[----:B------:R-:W-:Y:S01]  /*0040*/  ULDC UR6, c[0x0][0xc] ;  /* 0x0000030000067ab9 */ /* 0x000fe20000000800 */
[----:B------:R-:W-:Y:S01]  /*0050*/  ULDC.64 UR26, c[0x0][0x250] ;  /* 0x00009400001a7ab9 */ /* 0x000fe20000000a00 */
[----:B------:R-:W-:Y:S04]  /*0060*/  BSSY B0, `(.L_x_0) ;  /* 0x000001f000007945 */ /* 0x000fe80003800000 */
[----:B------:R-:W3:Y:S08]  /*0070*/  LDC R6, c[0x0][0x228] ;  /* 0x00008a00ff067b82 */ /* 0x000ef00000000800 */
[----:B------:R-:W4:Y:S08]  /*0080*/  LDC R14, c[0x0][0x230] ;  /* 0x00008c00ff0e7b82 */ /* 0x000f300000000800 */
[----:B------:R-:W-:Y:S01]  /*0090*/  S2UR UR37, SR_CTAID.Y ;  /* 0x00000000002579c3 */ /* 0x000fe20000002600 */
[----:B--2---:R-:W-:-:S03]  /*00a0*/  ULEA UR20, UR4, UR20, 0x18 ;  /* 0x0000001404147291 */ /* 0x004fc6000f8ec03f */
[----:B------:R-:W-:Y:S01]  /*00b0*/  ULDC UR4, c[0x0][0x10] ;  /* 0x0000040000047ab9 */ /* 0x000fe20000000800 */
[----:B-1----:R-:W-:-:S03]  /*00c0*/  LOP3.LUT R2, R0, 0x7f, RZ, 0xc0, !PT ;  /* 0x0000007f00027812 */ /* 0x002fc600078ec0ff */
[----:B------:R-:W1:Y:S01]  /*00d0*/  S2UR UR5, SR_CTAID.Z ;  /* 0x00000000000579c3 */ /* 0x000e620000002700 */
[----:B---3--:R-:W-:Y:S01]  /*00e0*/  VIADD R6, R6, 0xffffffff ;  /* 0xffffffff06067836 */ /* 0x008fe20000000000 */
[C---:B------:R-:W-:Y:S02]  /*00f0*/  ISETP.GE.U32.AND P0, PT, R2.reuse, 0x20, PT ;  /* 0x000000200200780c */ /* 0x040fe40003f06070 */
[C---:B------:R-:W-:Y:S02]  /*0100*/  ISETP.NE.U32.AND P2, PT, R2.reuse, RZ, PT ;  /* 0x000000ff0200720c */ /* 0x040fe40003f45070 */
[----:B------:R-:W-:Y:S02]  /*0110*/  LEA R12, R2, UR20, 0x2 ;  /* 0x00000014020c7c11 */ /* 0x000fe4000f8e10ff */
[----:B------:R-:W2:Y:S01]  /*0120*/  S2UR UR38, SR_CTAID.X ;  /* 0x00000000002679c3 */ /* 0x000ea20000002500 */
[----:B----4-:R-:W-:-:S06]  /*0130*/  VIADD R13, R14, 0xffffffff ;  /* 0xffffffff0e0d7836 */ /* 0x010fcc0000000000 */
[----:B------:R3:W-:Y:S01]  /*0140*/  @!P0 STS [R12], RZ ;  /* 0x000000ff0c008388 */ /* 0x0007e20000000800 */
[----:B------:R-:W-:-:S03]  /*0150*/  NOP ;  /* 0x0000000000007918 */ /* 0x000fc60000000000 */
[----:B------:R3:W-:Y:S01]  /*0160*/  @!P2 STS [UR20+0x24], R6 ;  /* 0x00002406ff00a988 */ /* 0x0007e20008000814 */
[----:B-1----:R-:W-:-:S03]  /*0170*/  UIMAD UR4, UR5, UR4, UR37 ;  /* 0x00000004050472a4 */ /* 0x002fc6000f8e0225 */
[----:B------:R3:W-:Y:S01]  /*0180*/  @!P2 STS [UR20+0x20], R13 ;  /* 0x0000200dff00a988 */ /* 0x0007e20008000814 */
[----:B--2---:R-:W-:-:S04]  /*0190*/  UIMAD UR4, UR4, UR6, UR38 ;  /* 0x00000006040472a4 */ /* 0x004fc8000f8e0226 */
[----:B------:R-:W-:-:S03]  /*01a0*/  UIMAD UR5, UR4, 0x180, URZ ;  /* 0x00000180040578a4 */ /* 0x000fc6000f8e023f */
[----:B------:R-:W-:Y:S01]  /*01b0*/  UMOV UR4, URZ ;  /* 0x0000003f00047c82 */ /* 0x000fe20008000000 */
[----:B------:R-:W-:-:S04]  /*01c0*/  UIADD3 UR22, UP0, UR5, UR26, URZ ;  /* 0x0000001a05167290 */ /* 0x000fc8000ff1e03f */
[----:B------:R-:W-:Y:S01]  /*01d0*/  ULEA.HI.X.SX32 UR23, UR5, UR27, 0x1, UP0 ;  /* 0x0000001b05177291 */ /* 0x000fe200080f0e3f */
[----:B---3--:R-:W-:Y:S11]  /*01e0*/  @P2 BRA `(.L_x_1) ;  /* 0x0000000000182947 */ /* 0x008ff60003800000 */
[----:B------:R-:W1:Y:S01]  /*01f0*/  LDS R3, [UR20+0x8] ;  /* 0x00000814ff037984 */ /* 0x000e620008000800 */
[----:B------:R-:W2:Y:S01]  /*0200*/  LDC.64 R8, c[0x0][0x210] ;  /* 0x00008400ff087b82 */ /* 0x000ea20000000a00 */
[----:B------:R-:W-:Y:S02]  /*0210*/  IMAD.MOV.U32 R4, RZ, RZ, 0x70 ;  /* 0x00000070ff047424 */ /* 0x000fe400078e00ff */
[----:B--2---:R2:W-:Y:S03]  /*0220*/  STS.64 [UR20], R8 ;  /* 0x00000008ff007988 */ /* 0x0045e60008000a14 */
[----:B-1----:R-:W-:-:S05]  /*0230*/  LOP3.LUT R3, R3, 0x10, R4, 0xd8, !PT ;  /* 0x0000001003037812 */ /* 0x002fca00078ed804 */
[----:B------:R2:W-:Y:S02]  /*0240*/  STS [UR20+0x8], R3 ;  /* 0x00000803ff007988 */ /* 0x0005e40008000814 */
.L_x_1:
[----:B------:R-:W-:Y:S05]  /*0250*/  BSYNC B0 ;  /* 0x0000000000007941 */ /* 0x000fea0003800000 */
.L_x_0:
[----:B------:R-:W-:Y:S04]  /*0260*/  BSSY B0, `(.L_x_2) ;  /* 0x000000a000007945 */ /* 0x000fe80003800000 */
[----:B------:R-:W-:Y:S05]  /*0270*/  @P2 BRA `(.L_x_3) ;  /* 0x0000000000202947 */ /* 0x000fea0003800000 */
[----:B--2---:R-:W1:Y:S01]  /*0280*/  LDS R3, [UR20+0x34] ;  /* 0x00003414ff037984 */ /* 0x004e620008000800 */
[----:B------:R-:W-:Y:S02]  /*0290*/  IMAD.MOV.U32 R4, RZ, RZ, 0x3f000000 ;  /* 0x3f000000ff047424 */ /* 0x000fe400078e00ff */
[----:B------:R-:W-:Y:S01]  /*02a0*/  @!P2 IMAD.MOV.U32 R5, RZ, RZ, 0x7f ;  /* 0x0000007fff05a424 */ /* 0x000fe200078e00ff */
[----:B------:R-:W2:Y:S02]  /*02b0*/  @!P2 LDS R8, [UR20+0x38] ;  /* 0x00003814ff08a984 */ /* 0x000ea40008000800 */
[----:B-1----:R-:W-:Y:S02]  /*02c0*/  LOP3.LUT R3, R3, 0xff000000, R4, 0xb8, !PT ;  /* 0xff00000003037812 */ /* 0x002fe400078eb804 */
[----:B--2---:R-:W-:-:S03]  /*02d0*/  @!P2 LOP3.LUT R4, R8, 0xff, R5, 0xb8, !PT ;  /* 0x000000ff0804a812 */ /* 0x004fc600078eb805 */
[----:B------:R1:W-:Y:S04]  /*02e0*/  STS [UR20+0x34], R3 ;  /* 0x00003403ff007988 */ /* 0x0003e80008000814 */
[----:B------:R1:W-:Y:S02]  /*02f0*/  @!P2 STS [UR20+0x38], R4 ;  /* 0x00003804ff00a988 */ /* 0x0003e40008000814 */
.L_x_3:
[----:B------:R-:W-:Y:S05]  /*0300*/  BSYNC B0 ;  /* 0x0000000000007941 */ /* 0x000fea0003800000 */
.L_x_2:
[----:B------:R-:W-:Y:S04]  /*0310*/  BSSY B0, `(.L_x_4) ;  /* 0x000000e000007945 */ /* 0x000fe80003800000 */
[----:B------:R-:W-:Y:S05]  /*0320*/  @P2 BRA `(.L_x_5) ;  /* 0x0000000000302947 */ /* 0x000fea0003800000 */
[----:B-1----:R-:W1:Y:S01]  /*0330*/  LDS R4, [UR20+0x34] ;  /* 0x00003414ff047984 */ /* 0x002e620008000800 */
[----:B------:R-:W3:Y:S03]  /*0340*/  LDC.64 R10, c[0x0][0x238] ;  /* 0x00008e00ff0a7b82 */ /* 0x000ee60000000a00 */
[----:B--2---:R-:W2:Y:S01]  /*0350*/  LDS R3, [UR20+0x1c] ;  /* 0x00001c14ff037984 */ /* 0x004ea20008000800 */
[C---:B---3--:R-:W-:Y:S01]  /*0360*/  SHF.L.U64.HI R8, R10.reuse, 0x1, R11 ;  /* 0x000000010a087819 */ /* 0x048fe2000001020b */
[----:B------:R-:W-:-:S03]  /*0370*/  IMAD.SHL.U32 R5, R10, 0x2, RZ ;  /* 0x000000020a057824 */ /* 0x000fc600078e00ff */
[--C-:B------:R-:W-:Y:S02]  /*0380*/  SHF.R.U32.HI R10, RZ, 0x4, R8.reuse ;  /* 0x00000004ff0a7819 */ /* 0x100fe40000011608 */
[----:B------:R-:W-:-:S05]  /*0390*/  SHF.R.U64 R5, R5, 0x4, R8 ;  /* 0x0000000405057819 */ /* 0x000fca0000001208 */
[----:B------:R3:W-:Y:S01]  /*03a0*/  STS [UR20+0xc], R5 ;  /* 0x00000c05ff007988 */ /* 0x0007e20008000814 */
[----:B-1----:R-:W-:Y:S02]  /*03b0*/  LOP3.LUT R4, R4, 0x7, RZ, 0xb8, !PT ;  /* 0x0000000704047812 */ /* 0x002fe400078eb8ff */
[----:B--2---:R-:W-:-:S03]  /*03c0*/  LOP3.LUT R3, R3, 0xf, R10, 0xb8, !PT ;  /* 0x0000000f03037812 */ /* 0x004fc600078eb80a */
[----:B------:R3:W-:Y:S04]  /*03d0*/  STS [UR20+0x34], R4 ;  /* 0x00003404ff007988 */ /* 0x0007e80008000814 */
[----:B------:R3:W-:Y:S02]  /*03e0*/  STS [UR20+0x1c], R3 ;  /* 0x00001c03ff007988 */ /* 0x0007e40008000814 */
.L_x_5:
[----:B------:R-:W-:Y:S05]  /*03f0*/  BSYNC B0 ;  /* 0x0000000000007941 */ /* 0x000fea0003800000 */
.L_x_4:
[----:B------:R-:W-:Y:S04]  /*0400*/  BSSY B1, `(.L_x_6) ;  /* 0x000001a000017945 */ /* 0x000fe80003800000 */
[----:B------:R-:W-:Y:S04]  /*0410*/  BSSY B0, `(.L_x_7) ;  /* 0x0000015000007945 */ /* 0x000fe80003800000 */
[----:B------:R-:W-:Y:S05]  /*0420*/  @P2 BRA `(.L_x_8) ;  /* 0x0000000000202947 */ /* 0x000fea0003800000 */
[----:B-123--:R-:W1:Y:S02]  /*0430*/  LDS R3, [UR20+0x34] ;  /* 0x00003414ff037984 */ /* 0x00ee640008000800 */
[----:B-1----:R-:W-:-:S05]  /*0440*/  LOP3.LUT R3, R3, 0x38, RZ, 0xb8, !PT ;  /* 0x0000003803037812 */ /* 0x002fca00078eb8ff */
[----:B------:R1:W-:Y:S01]  /*0450*/  STS [UR20+0x34], R3 ;  /* 0x00003403ff007988 */ /* 0x0003e20008000814 */
[----:B------:R-:W-:Y:S05]  /*0460*/  @P2 BRA `(.L_x_9) ;  /* 0x0000000000202947 */ /* 0x000fea0003800000 */
[----:B-1----:R-:W1:Y:S01]  /*0470*/  LDS R3, [UR20+0x8] ;  /* 0x00000814ff037984 */ /* 0x002e620008000800 */
[----:B------:R-:W-:-:S05]  /*0480*/  IMAD.MOV.U32 R4, RZ, RZ, 0x780 ;  /* 0x00000780ff047424 */ /* 0x000fca00078e00ff */
[----:B-1----:R-:W-:-:S05]  /*0490*/  LOP3.LUT R3, R3, 0x300, R4, 0xd8, !PT ;  /* 0x0000030003037812 */ /* 0x002fca00078ed804 */
[----:B------:R4:W-:Y:S02]  /*04a0*/  STS [UR20+0x8], R3 ;  /* 0x00000803ff007988 */ /* 0x0009e40008000814 */
.L_x_8:
[----:B------:R-:W-:Y:S05]  /*04b0*/  @P2 BRA `(.L_x_10) ;  /* 0x0000000000282947 */ /* 0x000fea0003800000 */
[----:B-1234-:R-:W1:Y:S02]  /*04c0*/  LDS R3, [UR20+0x8] ;  /* 0x00000814ff037984 */ /* 0x01ee640008000800 */
[----:B-1----:R-:W-:-:S05]  /*04d0*/  LOP3.LUT R3, R3, 0x1800, RZ, 0xb8, !PT ;  /* 0x0000180003037812 */ /* 0x002fca00078eb8ff */
[----:B------:R2:W-:Y:S02]  /*04e0*/  STS [UR20+0x8], R3 ;  /* 0x00000803ff007988 */ /* 0x0005e40008000814 */
.L_x_9:
[----:B------:R-:W-:Y:S05]  /*04f0*/  @P2 BREAK B0 ;  /* 0x0000000000002942 */ /* 0x000fea0003800000 */
[----:B------:R-:W-:Y:S05]  /*0500*/  @P2 BRA `(.L_x_11) ;  /* 0x0000000000242947 */ /* 0x000fea0003800000 */
[----:B------:R-:W3:Y:S01]  /*0510*/  LDS R4, [UR20+0x8] ;  /* 0x00000814ff047984 */ /* 0x000ee20008000800 */
[----:B-12---:R-:W-:-:S05]  /*0520*/  IMAD.MOV.U32 R3, RZ, RZ, 0x6000 ;  /* 0x00006000ff037424 */ /* 0x006fca00078e00ff */
[----:B---3--:R-:W-:-:S04]  /*0530*/  LOP3.LUT R3, R4, 0x6000, R3, 0xd8, !PT ;  /* 0x0000600004037812 */ /* 0x008fc800078ed803 */
[----:B------:R-:W-:-:S05]  /*0540*/  LOP3.LUT R3, R3, 0x400000, RZ, 0xb8, !PT ;  /* 0x0040000003037812 */ /* 0x000fca00078eb8ff */
[----:B------:R5:W-:Y:S02]  /*0550*/  STS [UR20+0x8], R3 ;  /* 0x00000803ff007988 */ /* 0x000be40008000814 */
.L_x_10:
[----:B------:R-:W-:Y:S05]  /*0560*/  BSYNC B0 ;  /* 0x0000000000007941 */ /* 0x000fea0003800000 */
.L_x_7:
[----:B-12345:R-:W1:Y:S02]  /*0570*/  @!P2 LDS R3, [UR20+0x8] ;  /* 0x00000814ff03a984 */ /* 0x03ee640008000800 */
[----:B-1----:R-:W-:-:S05]  /*0580*/  @!P2 LOP3.LUT R3, R3, 0x8000, RZ, 0xb8, !PT ;  /* 0x000080000303a812 */ /* 0x002fca00078eb8ff */
[----:B------:R3:W-:Y:S02]  /*0590*/  @!P2 STS [UR20+0x8], R3 ;  /* 0x00000803ff00a988 */ /* 0x0007e40008000814 */
.L_x_11:
[----:B------:R-:W-:Y:S05]  /*05a0*/  BSYNC B1 ;  /* 0x0000000000017941 */ /* 0x000fea0003800000 */
.L_x_6:
[----:B------:R-:W-:Y:S05]  /*05b0*/  WARPSYNC.ALL ;  /* 0x0000000000007948 */ /* 0x000fea0003800000 */
[----:B------:R-:W4:Y:S02]  /*05c0*/  LDC R7, c[0x0][0x22c] ;  /* 0x00008b00ff077b82 */ /* 0x000f240000000800 */
[----:B----4-:R-:W-:Y:S01]  /*05d0*/  VIADD R7, R7, 0xffffffff ;  /* 0xffffffff07077836 */ /* 0x010fe20000000000 */
[----:B------:R-:W-:Y:S06]  /*05e0*/  @P0 BRA `(.L_x_12) ;  /* 0x0000000000280947 */ /* 0x000fec0003800000 */
[----:B-123--:R-:W1:Y:S01]  /*05f0*/  S2R R3, SR_LANEID ;  /* 0x0000000000037919 */ /* 0x00ee620000000000 */
[----:B------:R-:W-:Y:S05]  /*0600*/  WARPSYNC.ALL ;  /* 0x0000000000007948 */ /* 0x000fea0003800000 */
[----:B-1----:R-:W-:-:S05]  /*0610*/  IMAD.SHL.U32 R3, R3, 0x4, RZ ;  /* 0x0000000403037824 */ /* 0x002fca00078e00ff */
[----:B------:R-:W1:Y:S01]  /*0620*/  LDS R9, [R3+UR20] ;  /* 0x0000001403097984 */ /* 0x000e620008000800 */
[----:B------:R-:W-:-:S05]  /*0630*/  IADD3 R4, P1, R3, UR22, RZ ;  /* 0x0000001603047c10 */ /* 0x000fca000ff3e0ff */
[----:B------:R-:W-:-:S05]  /*0640*/  IMAD.X R5, RZ, RZ, UR23, P1 ;  /* 0x00000017ff057e24 */ /* 0x000fca00088e06ff */
[----:B-1----:R4:W5:Y:S01]  /*0650*/  ATOMG.E.EXCH.STRONG.GPU PT, RZ, [R4], R9 ;  /* 0x0000000904ff73a8 */ /* 0x00296200041ee100 */
[----:B------:R-:W-:-:S04]  /*0660*/  DEPBAR {5,4,3,2,1,0} ;  /* 0x0000003f0000791a */ /* 0x000fc80000000000 */
[----:B------:R4:W-:Y:S01]  /*0670*/  UTMACCTL.IV [UR22] ;  /* 0x00000000160079b9 */ /* 0x0009e20008000000 */
[----:B------:R-:W-:Y:S01]  /*0680*/  NOP ;  /* 0x0000000000007918 */ /* 0x000fe20000000000 */
.L_x_12:
[----:B------:R-:W-:Y:S05]  /*0690*/  @P0 BRA `(.L_x_13) ;  /* 0x00000000000c0947 */ /* 0x000fea0003800000 */
[----:B------:R0:W-:Y:S01]  /*06a0*/  UTMACMDFLUSH ;  /* 0x00000000000079b7 */ /* 0x0001e20000000000 */
[----:B------:R-:W-:Y:S05]  /*06b0*/  @P0 BRA `(.L_x_13) ;  /* 0x0000000000040947 */ /* 0x000fea0003800000 */
[----:B------:R-:W-:-:S04]  /*06c0*/  DEPBAR.LE SB0, 0x0 ;  /* 0x000080000000791a */ /* 0x000fc80000000000 */
.L_x_13:
[----:B------:R-:W-:Y:S05]  /*06d0*/  WARPSYNC.ALL ;  /* 0x0000000000007948 */ /* 0x000fea0003800000 */
[----:B-----5:R-:W-:Y:S06]  /*06e0*/  BAR.SYNC.DEFER_BLOCKING 0x0 ;  /* 0x0000000000007b1d */ /* 0x020fec0000010000 */
[----:B------:R-:W-:Y:S02]  /*06f0*/  BSSY B1, `(.L_x_14) ;  /* 0x000000b000017945 */ /* 0x000fe40003800000 */
[----:B------:R-:W-:Y:S06]  /*0700*/  BAR.SYNC.DEFER_BLOCKING 0x0 ;  /* 0x0000000000007b1d */ /* 0x000fec0000010000 */
[----:B------:R5:W-:Y:S01]  /*0710*/  @!P0 STS [R12], RZ ;  /* 0x000000ff0c008388 */ /* 0x000be20000000800 */
[----:B------:R-:W-:Y:S01]  /*0720*/  NOP ;  /* 0x0000000000007918 */ /* 0x000fe20000000000 */
[----:B------:R-:W-:Y:S05]  /*0730*/  @P2 BRA `(.L_x_15) ;  /* 0x0000000000182947 */ /* 0x000fea0003800000 */
[----:B-123--:R-:W1:Y:S01]  /*0740*/  LDS R3, [UR20+0x8] ;  /* 0x00000814ff037984 */ /* 0x00ee620008000800 */
[----:B----4-:R-:W2:Y:S01]  /*0750*/  LDC.64 R8, c[0x0][0x218] ;  /* 0x00008600ff087b82 */ /* 0x010ea20000000a00 */
[----:B------:R-:W-:Y:S02]  /*0760*/  IMAD.MOV.U32 R4, RZ, RZ, 0x70 ;  /* 0x00000070ff047424 */ /* 0x000fe400078e00ff */
[----:B--2---:R2:W-:Y:S03]  /*0770*/  STS.64 [UR20], R8 ;  /* 0x00000008ff007988 */ /* 0x0045e60008000a14 */
[----:B-1----:R-:W-:-:S05]  /*0780*/  LOP3.LUT R3, R3, 0x10, R4, 0xd8, !PT ;  /* 0x0000001003037812 */ /* 0x002fca00078ed804 */
[----:B------:R2:W-:Y:S02]  /*0790*/  STS [UR20+0x8], R3 ;  /* 0x00000803ff007988 */ /* 0x0005e40008000814 */
.L_x_15:
[----:B----4-:R-:W-:Y:S05]  /*07a0*/  BSYNC B1 ;  /* 0x0000000000017941 */ /* 0x010fea0003800000 */
.L_x_14:
[----:B------:R-:W-:Y:S04]  /*07b0*/  BSSY B1, `(.L_x_16) ;  /* 0x000000a000017945 */ /* 0x000fe80003800000 */
[----:B------:R-:W-:Y:S05]  /*07c0*/  @P2 BRA `(.L_x_17) ;  /* 0x0000000000202947 */ /* 0x000fea0003800000 */
[----:B-123--:R-:W1:Y:S01]  /*07d0*/  LDS R3, [UR20+0x34] ;  /* 0x00003414ff037984 */ /* 0x00ee620008000800 */
[----:B------:R-:W-:Y:S02]  /*07e0*/  IMAD.MOV.U32 R8, RZ, RZ, 0x3f000000 ;  /* 0x3f000000ff087424 */ /* 0x000fe400078e00ff */
[----:B------:R-:W-:Y:S01]  /*07f0*/  @!P2 IMAD.MOV.U32 R4, RZ, RZ, 0x3f ;  /* 0x0000003fff04a424 */ /* 0x000fe200078e00ff */
[----:B------:R-:W2:Y:S02]  /*0800*/  @!P2 LDS R5, [UR20+0x38] ;  /* 0x00003814ff05a984 */ /* 0x000ea40008000800 */
[----:B-1----:R-:W-:Y:S02]  /*0810*/  LOP3.LUT R3, R3, 0xff000000, R8, 0xb8, !PT ;  /* 0xff00000003037812 */ /* 0x002fe400078eb808 */
[----:B--2---:R-:W-:-:S03]  /*0820*/  @!P2 LOP3.LUT R4, R5, 0xff, R4, 0xb8, !PT ;  /* 0x000000ff0504a812 */ /* 0x004fc600078eb804 */
[----:B------:R4:W-:Y:S04]  /*0830*/  STS [UR20+0x34], R3 ;  /* 0x00003403ff007988 */ /* 0x0009e80008000814 */
[----:B------:R4:W-:Y:S02]  /*0840*/  @!P2 STS [UR20+0x38], R4 ;  /* 0x00003804ff00a988 */ /* 0x0009e40008000814 */
.L_x_17:
[----:B------:R-:W-:Y:S05]  /*0850*/  BSYNC B1 ;  /* 0x0000000000017941 */ /* 0x000fea0003800000 */
.L_x_16:
[----:B------:R-:W-:Y:S04]  /*0860*/  BSSY B1, `(.L_x_18) ;  /* 0x0000004000017945 */ /* 0x000fe80003800000 */
[----:B------:R-:W-:Y:S05]  /*0870*/  @P2 BRA `(.L_x_19) ;  /* 0x0000000000082947 */ /* 0x000fea0003800000 */
[----:B------:R1:W-:Y:S04]  /*0880*/  STS [UR20+0x24], R13 ;  /* 0x0000240dff007988 */ /* 0x0003e80008000814 */
[----:B------:R1:W-:Y:S02]  /*0890*/  STS [UR20+0x20], R7 ;  /* 0x00002007ff007988 */ /* 0x0003e40008000814 */
.L_x_19:
[----:B------:R-:W-:Y:S05]  /*08a0*/  BSYNC B1 ;  /* 0x0000000000017941 */ /* 0x000fea0003800000 */
.L_x_18:
[----:B------:R-:W-:Y:S04]  /*08b0*/  BSSY B1, `(.L_x_20) ;  /* 0x000000e000017945 */ /* 0x000fe80003800000 */
[----:B------:R-:W-:Y:S05]  /*08c0*/  @P2 BRA `(.L_x_21) ;  /* 0x0000000000302947 */ /* 0x000fea0003800000 */
[----:B----4-:R-:W4:Y:S01]  /*08d0*/  LDS R4, [UR20+0x34] ;  /* 0x00003414ff047984 */ /* 0x010f220008000800 */
[----:B------:R-:W4:Y:S03]  /*08e0*/  LDC.64 R10, c[0x0][0x240] ;  /* 0x00009000ff0a7b82 */ /* 0x000f260000000a00 */
[----:B-123--:R-:W1:Y:S01]  /*08f0*/  LDS R3, [UR20+0x1c] ;  /* 0x00001c14ff037984 */ /* 0x00ee620008000800 */
[C---:B----4-:R-:W-:Y:S01]  /*0900*/  SHF.L.U64.HI R8, R10.reuse, 0x1, R11 ;  /* 0x000000010a087819 */ /* 0x050fe2000001020b */
[----:B------:R-:W-:-:S03]  /*0910*/  IMAD.SHL.U32 R5, R10, 0x2, RZ ;  /* 0x000000020a057824 */ /* 0x000fc600078e00ff */
[--C-:B------:R-:W-:Y:S02]  /*0920*/  SHF.R.U32.HI R10, RZ, 0x4, R8.reuse ;  /* 0x00000004ff0a7819 */ /* 0x100fe40000011608 */
[----:B------:R-:W-:-:S05]  /*0930*/  SHF.R.U64 R5, R5, 0x4, R8 ;  /* 0x0000000405057819 */ /* 0x000fca0000001208 */
[----:B------:R2:W-:Y:S01]  /*0940*/  STS [UR20+0xc], R5 ;  /* 0x00000c05ff007988 */ /* 0x0005e20008000814 */
[----:B------:R-:W-:Y:S02]  /*0950*/  LOP3.LUT R4, R4, 0x7, RZ, 0xb8, !PT ;  /* 0x0000000704047812 */ /* 0x000fe400078eb8ff */
[----:B-1----:R-:W-:-:S03]  /*0960*/  LOP3.LUT R3, R3, 0xf, R10, 0xb8, !PT ;  /* 0x0000000f03037812 */ /* 0x002fc600078eb80a */
[----:B------:R2:W-:Y:S04]  /*0970*/  STS [UR20+0x34], R4 ;  /* 0x00003404ff007988 */ /* 0x0005e80008000814 */
[----:B------:R2:W-:Y:S02]  /*0980*/  STS [UR20+0x1c], R3 ;  /* 0x00001c03ff007988 */ /* 0x0005e40008000814 */
.L_x_21:
[----:B------:R-:W-:Y:S05]  /*0990*/  BSYNC B1 ;  /* 0x0000000000017941 */ /* 0x000fea0003800000 */
.L_x_20:
[----:B------:R-:W-:Y:S04]  /*09a0*/  BSSY B2, `(.L_x_22) ;  /* 0x000001a000027945 */ /* 0x000fe80003800000 */
[----:B------:R-:W-:Y:S04]  /*09b0*/  BSSY B1, `(.L_x_23) ;  /* 0x0000015000017945 */ /* 0x000fe80003800000 */
[----:B------:R-:W-:Y:S05]  /*09c0*/  @P2 BRA `(.L_x_24) ;  /* 0x0000000000202947 */ /* 0x000fea0003800000 */
[----:B-1234-:R-:W1:Y:S02]  /*09d0*/  LDS R3, [UR20+0x34] ;  /* 0x00003414ff037984 */ /* 0x01ee640008000800 */
[----:B-1----:R-:W-:-:S05]  /*09e0*/  LOP3.LUT R3, R3, 0x38, RZ, 0xb8, !PT ;  /* 0x0000003803037812 */ /* 0x002fca00078eb8ff */
[----:B------:R1:W-:Y:S01]  /*09f0*/  STS [UR20+0x34], R3 ;  /* 0x00003403ff007988 */ /* 0x0003e20008000814 */
[----:B------:R-:W-:Y:S05]  /*0a00*/  @P2 BRA `(.L_x_25) ;  /* 0x0000000000202947 */ /* 0x000fea0003800000 */
[----:B-1----:R-:W1:Y:S01]  /*0a10*/  LDS R3, [UR20+0x8] ;  /* 0x00000814ff037984 */ /* 0x002e620008000800 */
[----:B------:R-:W-:-:S05]  /*0a20*/  IMAD.MOV.U32 R4, RZ, RZ, 0x780 ;  /* 0x00000780ff047424 */ /* 0x000fca00078e00ff */
[----:B-1----:R-:W-:-:S05]  /*0a30*/  LOP3.LUT R3, R3, 0x300, R4, 0xd8, !PT ;  /* 0x0000030003037812 */ /* 0x002fca00078ed804 */
[----:B------:R1:W-:Y:S02]  /*0a40*/  STS [UR20+0x8], R3 ;  /* 0x00000803ff007988 */ /* 0x0003e40008000814 */
.L_x_24:
[----:B------:R-:W-:Y:S05]  /*0a50*/  @P2 BRA `(.L_x_26) ;  /* 0x0000000000282947 */ /* 0x000fea0003800000 */
[----:B-1234-:R-:W1:Y:S02]  /*0a60*/  LDS R3, [UR20+0x8] ;  /* 0x00000814ff037984 */ /* 0x01ee640008000800 */
[----:B-1----:R-:W-:-:S05]  /*0a70*/  LOP3.LUT R3, R3, 0x1800, RZ, 0xb8, !PT ;  /* 0x0000180003037812 */ /* 0x002fca00078eb8ff */
[----:B------:R2:W-:Y:S02]  /*0a80*/  STS [UR20+0x8], R3 ;  /* 0x00000803ff007988 */ /* 0x0005e40008000814 */
.L_x_25:
[----:B------:R-:W-:Y:S05]  /*0a90*/  @P2 BREAK B1 ;  /* 0x0000000000012942 */ /* 0x000fea0003800000 */
[----:B------:R-:W-:Y:S05]  /*0aa0*/  @P2 BRA `(.L_x_27) ;  /* 0x0000000000242947 */ /* 0x000fea0003800000 */
[----:B-12---:R-:W1:Y:S01]  /*0ab0*/  LDS R3, [UR20+0x8] ;  /* 0x00000814ff037984 */ /* 0x006e620008000800 */
[----:B------:R-:W-:-:S05]  /*0ac0*/  IMAD.MOV.U32 R4, RZ, RZ, 0x6000 ;  /* 0x00006000ff047424 */ /* 0x000fca00078e00ff */
[----:B-1----:R-:W-:-:S04]  /*0ad0*/  LOP3.LUT R3, R3, 0x6000, R4, 0xd8, !PT ;  /* 0x0000600003037812 */ /* 0x002fc800078ed804 */
[----:B------:R-:W-:-:S05]  /*0ae0*/  LOP3.LUT R3, R3, 0x400000, RZ, 0xb8, !PT ;  /* 0x0040000003037812 */ /* 0x000fca00078eb8ff */
[----:B------:R1:W-:Y:S02]  /*0af0*/  STS [UR20+0x8], R3 ;  /* 0x00000803ff007988 */ /* 0x0003e40008000814 */
.L_x_26:
[----:B------:R-:W-:Y:S05]  /*0b00*/  BSYNC B1 ;  /* 0x0000000000017941 */ /* 0x000fea0003800000 */
.L_x_23:
[----:B-1234-:R-:W1:Y:S02]  /*0b10*/  @!P2 LDS R3, [UR20+0x8] ;  /* 0x00000814ff03a984 */ /* 0x01ee640008000800 */
[----:B-1----:R-:W-:-:S05]  /*0b20*/  @!P2 LOP3.LUT R3, R3, 0x8000, RZ, 0xb8, !PT ;  /* 0x000080000303a812 */ /* 0x002fca00078eb8ff */
[----:B------:R3:W-:Y:S02]  /*0b30*/  @!P2 STS [UR20+0x8], R3 ;  /* 0x00000803ff00a988 */ /* 0x0007e40008000814 */
.L_x_27:
[----:B------:R-:W-:Y:S05]  /*0b40*/  BSYNC B2 ;  /* 0x0000000000027941 */ /* 0x000fea0003800000 */
.L_x_22:
[----:B------:R-:W-:Y:S05]  /*0b50*/  WARPSYNC.ALL ;  /* 0x0000000000007948 */ /* 0x000fea0003800000 */
[----:B------:R-:W-:-:S04]  /*0b60*/  UIADD3 UR25, UR5, 0x80, URZ ;  /* 0x0000008005197890 */ /* 0x000fc8000fffe03f */
[----:B------:R-:W-:-:S04]  /*0b70*/  UIADD3 UR24, UP0, UR25, UR26, URZ ;  /* 0x0000001a19187290 */ /* 0x000fc8000ff1e03f */
[----:B------:R-:W-:Y:S01]  /*0b80*/  ULEA.HI.X.SX32 UR25, UR25, UR27, 0x1, UP0 ;  /* 0x0000001b19197291 */ /* 0x000fe200080f0e3f */
[----:B------:R-:W-:Y:S11]  /*0b90*/  @P0 BRA `(.L_x_28) ;  /* 0x0000000000280947 */ /* 0x000ff60003800000 */
[----:B-123--:R-:W1:Y:S01]  /*0ba0*/  S2R R3, SR_LANEID ;  /* 0x0000000000037919 */ /* 0x00ee620000000000 */
[----:B------:R-:W-:Y:S05]  /*0bb0*/  WARPSYNC.ALL ;  /* 0x0000000000007948 */ /* 0x000fea0003800000 */
[----:B-1----:R-:W-:-:S05]  /*0bc0*/  IMAD.SHL.U32 R8, R3, 0x4, RZ ;  /* 0x0000000403087824 */ /* 0x002fca00078e00ff */
[----:B------:R-:W1:Y:S01]  /*0bd0*/  LDS R3, [R8+UR20] ;  /* 0x0000001408037984 */ /* 0x000e620008000800 */
[----:B------:R-:W-:-:S05]  /*0be0*/  IADD3 R4, P1, R8, UR24, RZ ;  /* 0x0000001808047c10 */ /* 0x000fca000ff3e0ff */
[----:B------:R-:W-:-:S05]  /*0bf0*/  IMAD.X R5, RZ, RZ, UR25, P1 ;  /* 0x00000019ff057e24 */ /* 0x000fca00088e06ff */
[----:B-1----:R4:W2:Y:S01]  /*0c00*/  ATOMG.E.EXCH.STRONG.GPU PT, RZ, [R4], R3 ;  /* 0x0000000304ff73a8 */ /* 0x0028a200041ee100 */
[----:B------:R-:W-:-:S04]  /*0c10*/  DEPBAR {5,4,3,2,1,0} ;  /* 0x0000003f0000791a */ /* 0x000fc80000000000 */
[----:B------:R4:W-:Y:S01]  /*0c20*/  UTMACCTL.IV [UR24] ;  /* 0x00000000180079b9 */ /* 0x0009e20008000000 */
[----:B------:R-:W-:Y:S01]  /*0c30*/  NOP ;  /* 0x0000000000007918 */ /* 0x000fe20000000000 */
.L_x_28:
[----:B------:R-:W-:Y:S05]  /*0c40*/  @P0 BRA `(.L_x_29) ;  /* 0x00000000000c0947 */ /* 0x000fea0003800000 */
[----:B------:R0:W-:Y:S01]  /*0c50*/  UTMACMDFLUSH ;  /* 0x00000000000079b7 */ /* 0x0001e20000000000 */
[----:B------:R-:W-:Y:S05]  /*0c60*/  @P0 BRA `(.L_x_29) ;  /* 0x0000000000040947 */ /* 0x000fea0003800000 */
[----:B------:R-:W-:-:S04]  /*0c70*/  DEPBAR.LE SB0, 0x0 ;  /* 0x000080000000791a */ /* 0x000fc80000000000 */
.L_x_29:
[----:B------:R-:W-:Y:S05]  /*0c80*/  WARPSYNC.ALL ;  /* 0x0000000000007948 */ /* 0x000fea0003800000 */
[----:B--2---:R-:W-:Y:S06]  /*0c90*/  BAR.SYNC.DEFER_BLOCKING 0x0 ;  /* 0x0000000000007b1d */ /* 0x004fec0000010000 */
[----:B------:R-:W-:Y:S02]  /*0ca0*/  BSSY B2, `(.L_x_30) ;  /* 0x000000b000027945 */ /* 0x000fe40003800000 */
[----:B------:R-:W-:Y:S06]  /*0cb0*/  BAR.SYNC.DEFER_BLOCKING 0x0 ;  /* 0x0000000000007b1d */ /* 0x000fec0000010000 */
[----:B------:R2:W-:Y:S01]  /*0cc0*/  @!P0 STS [R12], RZ ;  /* 0x000000ff0c008388 */ /* 0x0005e20000000800 */
[----:B------:R-:W-:Y:S01]  /*0cd0*/  NOP ;  /* 0x0000000000007918 */ /* 0x000fe20000000000 */
[----:B------:R-:W-:Y:S05]  /*0ce0*/  @P2 BRA `(.L_x_31) ;  /* 0x0000000000182947 */ /* 0x000fea0003800000 */
[----:B-1-34-:R-:W1:Y:S01]  /*0cf0*/  LDS R3, [UR20+0x8] ;  /* 0x00000814ff037984 */ /* 0x01ae620008000800 */
[----:B------:R-:W3:Y:S01]  /*0d00*/  LDC.64 R8, c[0x0][0x220] ;  /* 0x00008800ff087b82 */ /* 0x000ee20000000a00 */
[----:B------:R-:W-:Y:S02]  /*0d10*/  IMAD.MOV.U32 R4, RZ, RZ, 0x70 ;  /* 0x00000070ff047424 */ /* 0x000fe400078e00ff */
[----:B---3--:R3:W-:Y:S03]  /*0d20*/  STS.64 [UR20], R8 ;  /* 0x00000008ff007988 */ /* 0x0087e60008000a14 */
[----:B-1----:R-:W-:-:S05]  /*0d30*/  LOP3.LUT R3, R3, 0x10, R4, 0xd8, !PT ;  /* 0x0000001003037812 */ /* 0x002fca00078ed804 */
[----:B------:R3:W-:Y:S02]  /*0d40*/  STS [UR20+0x8], R3 ;  /* 0x00000803ff007988 */ /* 0x0007e40008000814 */
.L_x_31:
[----:B----4-:R-:W-:Y:S05]  /*0d50*/  BSYNC B2 ;  /* 0x0000000000027941 */ /* 0x010fea0003800000 */
.L_x_30:
[----:B------:R-:W-:Y:S04]  /*0d60*/  BSSY B3, `(.L_x_32) ;  /* 0x0000011000037945 */ /* 0x000fe80003800000 */
[----:B------:R-:W-:Y:S04]  /*0d70*/  BSSY B2, `(.L_x_33) ;  /* 0x000000e000027945 */ /* 0x000fe80003800000 */
[----:B------:R-:W-:Y:S05]  /*0d80*/  @P2 BRA `(.L_x_34) ;  /* 0x0000000000242947 */ /* 0x000fea0003800000 */
[----:B-1-3--:R-:W1:Y:S01]  /*0d90*/  LDS R3, [UR20+0x34] ;  /* 0x00003414ff037984 */ /* 0x00ae620008000800 */
[----:B------:R-:W-:-:S05]  /*0da0*/  IMAD.MOV.U32 R4, RZ, RZ, 0x3f000000 ;  /* 0x3f000000ff047424 */ /* 0x000fca00078e00ff */
[----:B-1----:R-:W-:-:S05]  /*0db0*/  LOP3.LUT R3, R3, 0xff000000, R4, 0xb8, !PT ;  /* 0xff00000003037812 */ /* 0x002fca00078eb804 */
[----:B------:R1:W-:Y:S01]  /*0dc0*/  STS [UR20+0x34], R3 ;  /* 0x00003403ff007988 */ /* 0x0003e20008000814 */
[----:B------:R-:W-:Y:S05]  /*0dd0*/  @P2 BRA `(.L_x_35) ;  /* 0x00000000001c2947 */ /* 0x000fea0003800000 */
[----:B-1----:R-:W1:Y:S01]  /*0de0*/  LDS R3, [UR20+0x38] ;  /* 0x00003814ff037984 */ /* 0x002e620008000800 */
[----:B------:R-:W-:-:S05]  /*0df0*/  IMAD.MOV.U32 R4, RZ, RZ, 0x7f ;  /* 0x0000007fff047424 */ /* 0x000fca00078e00ff */
[----:B-1----:R-:W-:-:S05]  /*0e00*/  LOP3.LUT R3, R3, 0xff, R4, 0xb8, !PT ;  /* 0x000000ff03037812 */ /* 0x002fca00078eb804 */
[----:B------:R4:W-:Y:S02]  /*0e10*/  STS [UR20+0x38], R3 ;  /* 0x00003803ff007988 */ /* 0x0009e40008000814 */
.L_x_34:
[----:B------:R-:W-:Y:S05]  /*0e20*/  @P2 BREAK B2 ;  /* 0x0000000000022942 */ /* 0x000fea0003800000 */
[----:B------:R-:W-:Y:S05]  /*0e30*/  @P2 BRA `(.L_x_36) ;  /* 0x00000000000c2947 */ /* 0x000fea0003800000 */
[----:B------:R1:W-:Y:S02]  /*0e40*/  STS [UR20+0x20], R7 ;  /* 0x00002007ff007988 */ /* 0x0003e40008000814 */
.L_x_35:
[----:B------:R-:W-:Y:S05]  /*0e50*/  BSYNC B2 ;  /* 0x0000000000027941 */ /* 0x000fea0003800000 */
.L_x_33:
[----:B------:R1:W-:Y:S02]  /*0e60*/  @!P2 STS [UR20+0x24], R6 ;  /* 0x00002406ff00a988 */ /* 0x0003e40008000814 */
.L_x_36:
[----:B------:R-:W-:Y:S05]  /*0e70*/  BSYNC B3 ;  /* 0x0000000000037941 */ /* 0x000fea0003800000 */
.L_x_32:
[----:B------:R-:W-:Y:S05]  /*0e80*/  WARPSYNC.ALL ;  /* 0x0000000000007948 */ /* 0x000fea0003800000 */
[----:B------:R-:W-:Y:S04]  /*0e90*/  BSSY B3, `(.L_x_37) ;  /* 0x000000e000037945 */ /* 0x000fe80003800000 */
[----:B------:R-:W-:Y:S05]  /*0ea0*/  @P2 BRA `(.L_x_38) ;  /* 0x0000000000302947 */ /* 0x000fea0003800000 */
[----:B------:R-:W5:Y:S01]  /*0eb0*/  LDS R4, [UR20+0x34] ;  /* 0x00003414ff047984 */ /* 0x000f620008000800 */
[----:B---3--:R-:W3:Y:S03]  /*0ec0*/  LDC.64 R8, c[0x0][0x248] ;  /* 0x00009200ff087b82 */ /* 0x008ee60000000a00 */
[----:B-1--4-:R-:W1:Y:S01]  /*0ed0*/  LDS R3, [UR20+0x1c] ;  /* 0x00001c14ff037984 */ /* 0x012e620008000800 */
[C---:B---3--:R-:W-:Y:S01]  /*0ee0*/  SHF.L.U64.HI R6, R8.reuse, 0x1, R9 ;  /* 0x0000000108067819 */ /* 0x048fe20000010209 */
[----:B------:R-:W-:-:S03]  /*0ef0*/  IMAD.SHL.U32 R5, R8, 0x2, RZ ;  /* 0x0000000208057824 */ /* 0x000fc600078e00ff */
[--C-:B------:R-:W-:Y:S02]  /*0f00*/  SHF.R.U32.HI R8, RZ, 0x4, R6.reuse ;  /* 0x00000004ff087819 */ /* 0x100fe40000011606 */
[----:B------:R-:W-:-:S05]  /*0f10*/  SHF.R.U64 R5, R5, 0x4, R6 ;  /* 0x0000000405057819 */ /* 0x000fca0000001206 */
[----:B------:R3:W-:Y:S01]  /*0f20*/  STS [UR20+0xc], R5 ;  /* 0x00000c05ff007988 */ /* 0x0007e20008000814 */
[----:B-----5:R-:W-:Y:S02]  /*0f30*/  LOP3.LUT R4, R4, 0x7, RZ, 0xb8, !PT ;  /* 0x0000000704047812 */ /* 0x020fe400078eb8ff */
[----:B-1----:R-:W-:-:S03]  /*0f40*/  LOP3.LUT R3, R3, 0xf, R8, 0xb8, !PT ;  /* 0x0000000f03037812 */ /* 0x002fc600078eb808 */
[----:B------:R3:W-:Y:S04]  /*0f50*/  STS [UR20+0x34], R4 ;  /* 0x00003404ff007988 */ /* 0x0007e80008000814 */
[----:B------:R3:W-:Y:S02]  /*0f60*/  STS [UR20+0x1c], R3 ;  /* 0x00001c03ff007988 */ /* 0x0007e40008000814 */
.L_x_38:
[----:B------:R-:W-:Y:S05]  /*0f70*/  BSYNC B3 ;  /* 0x0000000000037941 */ /* 0x000fea0003800000 */
.L_x_37:
[----:B------:R-:W-:Y:S04]  /*0f80*/  BSSY B3, `(.L_x_39) ;  /* 0x000001a000037945 */ /* 0x000fe80003800000 */
[----:B------:R-:W-:Y:S04]  /*0f90*/  BSSY B4, `(.L_x_40) ;  /* 0x0000015000047945 */ /* 0x000fe80003800000 */
[----:B------:R-:W-:Y:S05]  /*0fa0*/  @P2 BRA `(.L_x_41) ;  /* 0x0000000000202947 */ /* 0x000fea0003800000 */
[----:B-1-34-:R-:W1:Y:S02]  /*0fb0*/  LDS R3, [UR20+0x34] ;  /* 0x00003414ff037984 */ /* 0x01ae640008000800 */
[----:B-1----:R-:W-:-:S05]  /*0fc0*/  LOP3.LUT R3, R3, 0x38, RZ, 0xb8, !PT ;  /* 0x0000003803037812 */ /* 0x002fca00078eb8ff */
[----:B------:R1:W-:Y:S01]  /*0fd0*/  STS [UR20+0x34], R3 ;  /* 0x00003403ff007988 */ /* 0x0003e20008000814 */
[----:B------:R-:W-:Y:S05]  /*0fe0*/  @P2 BRA `(.L_x_42) ;  /* 0x0000000000202947 */ /* 0x000fea0003800000 */
[----:B-1----:R-:W1:Y:S01]  /*0ff0*/  LDS R3, [UR20+0x8] ;  /* 0x00000814ff037984 */ /* 0x002e620008000800 */
[----:B------:R-:W-:-:S05]  /*1000*/  IMAD.MOV.U32 R4, RZ, RZ, 0x780 ;  /* 0x00000780ff047424 */ /* 0x000fca00078e00ff */
[----:B-1----:R-:W-:-:S05]  /*1010*/  LOP3.LUT R3, R3, 0x300, R4, 0xd8, !PT ;  /* 0x0000030003037812 */ /* 0x002fca00078ed804 */
[----:B------:R1:W-:Y:S02]  /*1020*/  STS [UR20+0x8], R3 ;  /* 0x00000803ff007988 */ /* 0x0003e40008000814 */
.L_x_41:
[----:B------:R-:W-:Y:S05]  /*1030*/  @P2 BRA `(.L_x_43) ;  /* 0x0000000000282947 */ /* 0x000fea0003800000 */
[----:B-1-34-:R-:W1:Y:S02]  /*1040*/  LDS R3, [UR20+0x8] ;  /* 0x00000814ff037984 */ /* 0x01ae640008000800 */
[----:B-1----:R-:W-:-:S05]  /*1050*/  LOP3.LUT R3, R3, 0x1800, RZ, 0xb8, !PT ;  /* 0x0000180003037812 */ /* 0x002fca00078eb8ff */
[----:B------:R3:W-:Y:S02]  /*1060*/  STS [UR20+0x8], R3 ;  /* 0x00000803ff007988 */ /* 0x0007e40008000814 */
.L_x_42:
[----:B------:R-:W-:Y:S05]  /*1070*/  @P2 BREAK B4 ;  /* 0x0000000000042942 */ /* 0x000fea0003800000 */
[----:B------:R-:W-:Y:S05]  /*1080*/  @P2 BRA `(.L_x_44) ;  /* 0x0000000000242947 */ /* 0x000fea0003800000 */
[----:B-1-3--:R-:W1:Y:S01]  /*1090*/  LDS R3, [UR20+0x8] ;  /* 0x00000814ff037984 */ /* 0x00ae620008000800 */
[----:B------:R-:W-:-:S05]  /*10a0*/  IMAD.MOV.U32 R4, RZ, RZ, 0x6000 ;  /* 0x00006000ff047424 */ /* 0x000fca00078e00ff */
[----:B-1----:R-:W-:-:S04]  /*10b0*/  LOP3.LUT R3, R3, 0x6000, R4, 0xd8, !PT ;  /* 0x0000600003037812 */ /* 0x002fc800078ed804 */
[----:B------:R-:W-:-:S05]  /*10c0*/  LOP3.LUT R3, R3, 0x400000, RZ, 0xb8, !PT ;  /* 0x0040000003037812 */ /* 0x000fca00078eb8ff */
[----:B------:R1:W-:Y:S02]  /*10d0*/  STS [UR20+0x8], R3 ;  /* 0x00000803ff007988 */ /* 0x0003e40008000814 */
.L_x_43:
[----:B------:R-:W-:Y:S05]  /*10e0*/  BSYNC B4 ;  /* 0x0000000000047941 */ /* 0x000fea0003800000 */
.L_x_40:
[----:B-1-34-:R-:W1:Y:S02]  /*10f0*/  @!P2 LDS R3, [UR20+0x8] ;  /* 0x00000814ff03a984 */ /* 0x01ae640008000800 */
[----:B-1----:R-:W-:-:S05]  /*1100*/  @!P2 LOP3.LUT R3, R3, 0x8000, RZ, 0xb8, !PT ;  /* 0x000080000303a812 */ /* 0x002fca00078eb8ff */
[----:B------:R4:W-:Y:S02]  /*1110*/  @!P2 STS [UR20+0x8], R3 ;  /* 0x00000803ff00a988 */ /* 0x0009e40008000814 */
.L_x_44:
[----:B------:R-:W-:Y:S05]  /*1120*/  BSYNC B3 ;  /* 0x0000000000037941 */ /* 0x000fea0003800000 */
.L_x_39:
[----:B------:R-:W-:Y:S05]  /*1130*/  WARPSYNC.ALL ;  /* 0x0000000000007948 */ /* 0x000fea0003800000 */
[----:B------:R-:W-:Y:S01]  /*1140*/  UIADD3 UR5, UR5, 0x100, URZ ;  /* 0x0000010005057890 */ /* 0x000fe2000fffe03f */
[----:B------:R-:W-:Y:S01]  /*1150*/  ISETP.GE.AND P1, PT, R14, 0x1, PT ;  /* 0x000000010e00780c */ /* 0x000fe20003f26270 */
[----:B------:R-:W-:Y:S01]  /*1160*/  IMAD.MOV.U32 R88, RZ, RZ, RZ ;  /* 0x000000ffff587224 */ /* 0x000fe200078e00ff */
[----:B------:R-:W-:Y:S01]  /*1170*/  SHF.R.U32.HI R7, RZ, 0x5, R0 ;  /* 0x00000005ff077819 */ /* 0x000fe20000011600 */
[----:B------:R-:W-:-:S04]  /*1180*/  UIADD3 UR26, UP0, UR5, UR26, URZ ;  /* 0x0000001a051a7290 */ /* 0x000fc8000ff1e03f */
[----:B------:R-:W-:Y:S01]  /*1190*/  ULEA.HI.X.SX32 UR27, UR5, UR27, 0x1, UP0 ;  /* 0x0000001b051b7291 */ /* 0x000fe200080f0e3f */
[----:B------:R-:W-:Y:S11]  /*11a0*/  @P0 BRA `(.L_x_45) ;  /* 0x0000000000280947 */ /* 0x000ff60003800000 */
[----:B-1-34-:R-:W1:Y:S01]  /*11b0*/  S2R R3, SR_LANEID ;  /* 0x0000000000037919 */ /* 0x01ae620000000000 */
[----:B------:R-:W-:Y:S05]  /*11c0*/  WARPSYNC.ALL ;  /* 0x0000000000007948 */ /* 0x000fea0003800000 */
[----:B-1----:R-:W-:-:S05]  /*11d0*/  IMAD.SHL.U32 R6, R3, 0x4, RZ ;  /* 0x0000000403067824 */ /* 0x002fca00078e00ff */
[----:B------:R-:W1:Y:S01]  /*11e0*/  LDS R3, [R6+UR20] ;  /* 0x0000001406037984 */ /* 0x000e620008000800 */
[----:B------:R-:W-:-:S05]  /*11f0*/  IADD3 R4, P3, R6, UR26, RZ ;  /* 0x0000001a06047c10 */ /* 0x000fca000ff7e0ff */
[----:B------:R-:W-:-:S05]  /*1200*/  IMAD.X R5, RZ, RZ, UR27, P3 ;  /* 0x0000001bff057e24 */ /* 0x000fca00098e06ff */
[----:B-1----:R1:W3:Y:S01]  /*1210*/  ATOMG.E.EXCH.STRONG.GPU PT, RZ, [R4], R3 ;  /* 0x0000000304ff73a8 */ /* 0x0022e200041ee100 */
[----:B------:R-:W-:-:S04]  /*1220*/  DEPBAR {5,4,3,2,1,0} ;  /* 0x0000003f0000791a */ /* 0x000fc80000000000 */
[----:B------:R1:W-:Y:S01]  /*1230*/  UTMACCTL.IV [UR26] ;  /* 0x000000001a0079b9 */ /* 0x0003e20008000000 */
[----:B------:R-:W-:Y:S01]  /*1240*/  NOP ;  /* 0x0000000000007918 */ /* 0x000fe20000000000 */
.L_x_45:
[----:B------:R-:W-:Y:S05]  /*1250*/  @P0 BRA `(.L_x_46) ;  /* 0x00000000000c0947 */ /* 0x000fea0003800000 */
[----:B------:R0:W-:Y:S01]  /*1260*/  UTMACMDFLUSH ;  /* 0x00000000000079b7 */ /* 0x0001e20000000000 */
[----:B------:R-:W-:Y:S05]  /*1270*/  @P0 BRA `(.L_x_46) ;  /* 0x0000000000040947 */ /* 0x000fea0003800000 */
[----:B------:R-:W-:-:S04]  /*1280*/  DEPBAR.LE SB0, 0x0 ;  /* 0x000080000000791a */ /* 0x000fc80000000000 */
.L_x_46:
[----:B------:R-:W-:Y:S05]  /*1290*/  WARPSYNC.ALL ;  /* 0x0000000000007948 */ /* 0x000fea0003800000 */
[----:B---3--:R-:W-:Y:S01]  /*12a0*/  BAR.SYNC.DEFER_BLOCKING 0x0 ;  /* 0x0000000000007b1d */ /* 0x008fe20000010000 */
[----:B------:R-:W-:Y:S01]  /*12b0*/  R2UR UR21, R7 ;  /* 0x00000000071572ca */ /* 0x000fe200000e0000 */
[----:B------:R-:W-:Y:S01]  /*12c0*/  USHF.L.U32 UR36, UR37, 0x7, URZ ;  /* 0x0000000725247899 */ /* 0x000fe2000800063f */
[----:B------:R-:W-:Y:S01]  /*12d0*/  IMAD.MOV.U32 R89, RZ, RZ, RZ ;  /* 0x000000ffff597224 */ /* 0x000fe200078e00ff */
[----:B------:R-:W-:Y:S02]  /*12e0*/  CS2R R90, SRZ ;  /* 0x00000000005a7805 */ /* 0x000fe4000001ff00 */
[----:B------:R-:W-:Y:S01]  /*12f0*/  CS2R R92, SRZ ;  /* 0x00000000005c7805 */ /* 0x000fe2000001ff00 */
[----:B------:R-:W-:Y:S01]  /*1300*/  VOTEU.ALL UP0, P2 ;  /* 0x00000000003f7886 */ /* 0x000fe20001000000 */
[----:B------:R-:W-:Y:S01]  /*1310*/  UMOV UR6, 0x1 ;  /* 0x0000000100067882 */ /* 0x000fe20000000000 */
[----:B------:R-:W-:Y:S01]  /*1320*/  VOTEU.ALL UP1, P2 ;  /* 0x00000000003f7886 */ /* 0x000fe20001020000 */
[----:B------:R-:W-:Y:S01]  /*1330*/  VOTEU.ALL UP2, P2 ;  /* 0x00000000003f7886 */ /* 0x000fe20001040000 */
[----:B------:R-:W-:Y:S01]  /*1340*/  CS2R R94, SRZ ;  /* 0x00000000005e7805 */ /* 0x000fe2000001ff00 */
[----:B------:R-:W-:-:S04]  /*1350*/  @!UP0 UIADD3 UR8, -UR6, 0x100000, URZ ;  /* 0x0010000006088890 */ /* 0x000fc8000fffe13f */
[----:B------:R-:W-:Y:S02]  /*1360*/  @!UP0 USHF.L.U32 UR9, UR8, 0xb, URZ ;  /* 0x0000000b08098899 */ /* 0x000fe4000800063f */
[----:B------:R-:W-:Y:S01]  /*1370*/  @!UP0 USHF.L.U32 UR8, UR8, 0x1, URZ ;  /* 0x0000000108088899 */ /* 0x000fe2000800063f */
        /* <DEDUP_REMOVED lines=9> */
[----:B------:R-:W-:Y:S01]  /*1410*/  VOTEU.ALL UP0, P2 ;  /* 0x00000000003f7886 */ /* 0x000fe20001000000 */
[----:B------:R-:W-:Y:S02]  /*1420*/  CS2R R102, SRZ ;  /* 0x0000000000667805 */ /* 0x000fe4000001ff00 */
[----:B------:R-:W-:Y:S02]  /*1430*/  CS2R R104, SRZ ;  /* 0x0000000000687805 */ /* 0x000fe4000001ff00 */
[----:B------:R-:W-:Y:S02]  /*1440*/  CS2R R106, SRZ ;  /* 0x00000000006a7805 */ /* 0x000fe4000001ff00 */
[----:B------:R-:W-:-:S02]  /*1450*/  CS2R R108, SRZ ;  /* 0x00000000006c7805 */ /* 0x000fc4000001ff00 */
[----:B------:R-:W-:Y:S02]  /*1460*/  CS2R R110, SRZ ;  /* 0x00000000006e7805 */ /* 0x000fe4000001ff00 */
[----:B------:R-:W-:Y:S01]  /*1470*/  CS2R R112, SRZ ;  /* 0x0000000000707805 */ /* 0x000fe2000001ff00 */
[----:B------:R-:W3:Y:S02]  /*1480*/  FENCE.VIEW.ASYNC.S ;  /* 0x00000000000073c6 */ /* 0x000ee40000000000 */
[----:B---3--:R-:W3:Y:S02]  /*1490*/  @!UP0 SYNCS.EXCH.64 URZ, [UR20+0x18000], UR8 ;  /* 0x01800008143f85b2 */ /* 0x008ee40008000100 */
[----:B---3--:R-:W-:Y:S01]  /*14a0*/  BAR.SYNC.DEFER_BLOCKING 0x0 ;  /* 0x0000000000007b1d */ /* 0x008fe20000010000 */
[----:B------:R-:W-:Y:S02]  /*14b0*/  CS2R R114, SRZ ;  /* 0x0000000000727805 */ /* 0x000fe4000001ff00 */
[----:B------:R-:W-:-:S02]  /*14c0*/  CS2R R116, SRZ ;  /* 0x0000000000747805 */ /* 0x000fc4000001ff00 */
[----:B------:R-:W-:Y:S02]  /*14d0*/  CS2R R118, SRZ ;  /* 0x0000000000767805 */ /* 0x000fe4000001ff00 */
[----:B------:R-:W-:Y:S02]  /*14e0*/  CS2R R120, SRZ ;  /* 0x0000000000787805 */ /* 0x000fe4000001ff00 */
[----:B------:R-:W-:Y:S02]  /*14f0*/  CS2R R122, SRZ ;  /* 0x00000000007a7805 */ /* 0x000fe4000001ff00 */
[----:B------:R-:W-:Y:S02]  /*1500*/  CS2R R124, SRZ ;  /* 0x00000000007c7805 */ /* 0x000fe4000001ff00 */
        /* <DEDUP_REMOVED lines=16> */
[----:B------:R-:W-:Y:S01]  /*1610*/  CS2R R30, SRZ ;  /* 0x00000000001e7805 */ /* 0x000fe2000001ff00 */
[----:B------:R3:W4:Y:S02]  /*1620*/  @!UP1 SYNCS.EXCH.64 URZ, [UR20+0x18008], UR10 ;  /* 0x0180080a143f95b2 */ /* 0x0007240008000100 */
[----:B----4-:R-:W-:Y:S01]  /*1630*/  BAR.SYNC.DEFER_BLOCKING 0x0 ;  /* 0x0000000000007b1d */ /* 0x010fe20000010000 */
        /* <DEDUP_REMOVED lines=9> */
[----:B------:R-:W-:Y:S01]  /*16d0*/  CS2R R50, SRZ ;  /* 0x0000000000327805 */ /* 0x000fe2000001ff00 */
[----:B---3--:R-:W-:Y:S01]  /*16e0*/  USHF.L.U32 UR11, UR38, 0x7, URZ ;  /* 0x00000007260b7899 */ /* 0x008fe2000800063f */
        /* <DEDUP_REMOVED lines=12> */
[----:B------:R3:W4:Y:S01]  /*17b0*/  @!UP2 SYNCS.EXCH.64 URZ, [UR20+0x18010], UR6 ;  /* 0x01801006143fa5b2 */ /* 0x0007220008000100 */
[----:B------:R-:W-:Y:S02]  /*17c0*/  CS2R R76, SRZ ;  /* 0x00000000004c7805 */ /* 0x000fe4000001ff00 */
[----:B------:R-:W-:Y:S02]  /*17d0*/  CS2R R78, SRZ ;  /* 0x00000000004e7805 */ /* 0x000fe4000001ff00 */
[----:B------:R-:W-:Y:S02]  /*17e0*/  CS2R R80, SRZ ;  /* 0x0000000000507805 */ /* 0x000fe4000001ff00 */
[----:B------:R-:W-:-:S02]  /*17f0*/  CS2R R82, SRZ ;  /* 0x0000000000527805 */ /* 0x000fc4000001ff00 */
[----:B------:R-:W-:Y:S02]  /*1800*/  CS2R R84, SRZ ;  /* 0x0000000000547805 */ /* 0x000fe4000001ff00 */
[----:B------:R-:W-:Y:S01]  /*1810*/  CS2R R86, SRZ ;  /* 0x0000000000567805 */ /* 0x000fe2000001ff00 */
[----:B------:R-:W-:Y:S06]  /*1820*/  @!P1 BRA `(.L_x_47) ;  /* 0x0000000800449947 */ /* 0x000fec0003800000 */
        /* <DEDUP_REMOVED lines=63> */
[----:B------:R-:W-:Y:S01]  /*1c20*/  CS2R R86, SRZ ;  /* 0x0000000000567805 */ /* 0x000fe2000001ff00 */
[----:B------:R-:W-:Y:S01]  /*1c30*/  UMOV UR5, URZ ;  /* 0x0000003f00057c82 */ /* 0x000fe20008000000 */
[----:B------:R-:W-:-:S05]  /*1c40*/  UMOV UR10, URZ ;  /* 0x0000003f000a7c82 */ /* 0x000fca0008000000 */
.L_x_49:
[----:B----4-:R-:W-:Y:S01]  /*1c50*/  BAR.SYNC.DEFER_BLOCKING 0x0 ;  /* 0x0000000000007b1d */ /* 0x010fe20000010000 */
[----:B------:R-:W-:Y:S01]  /*1c60*/  ULEA UR31, UR5, UR20, 0x3 ;  /* 0x00000014051f7291 */ /* 0x000fe2000f8e183f */
[----:B-1----:R-:W-:Y:S01]  /*1c70*/  @!P2 IMAD.MOV.U32 R4, RZ, RZ, 0x8000 ;  /* 0x00008000ff04a424 */ /* 0x002fe200078e00ff */
[----:B------:R-:W-:Y:S01]  /*1c80*/  ELECT P0, URZ, PT ;  /* 0x00000000003f782f */ /* 0x000fe20003800000 */
[----:B------:R-:W-:Y:S01]  /*1c90*/  IMAD.U32 R3, RZ, RZ, UR4 ;  /* 0x00000004ff037e24 */ /* 0x000fe2000f8e00ff */
[----:B------:R-:W-:Y:S02]  /*1ca0*/  ULEA UR8, UR5, UR20, 0xe ;  /* 0x0000001405087291 */ /* 0x000fe4000f8e703f */
[C---:B------:R-:W-:Y:S02]  /*1cb0*/  ISETP.LT.U32.AND P0, PT, R2.reuse, 0x20, P0 ;  /* 0x000000200200780c */ /* 0x040fe40000701070 */
[----:B------:R-:W-:Y:S02]  /*1cc0*/  ELECT P1, URZ, PT ;  /* 0x00000000003f782f */ /* 0x000fe40003820000 */
[----:B------:R-:W-:Y:S01]  /*1cd0*/  SHF.L.U32 R3, R3, 0x1f, RZ ;  /* 0x0000001f03037819 */ /* 0x000fe200000006ff */
[----:B------:R-:W-:Y:S01]  /*1ce0*/  ULOP3.LUT UR16, UR21, 0x1, URZ, 0xc0, !UPT ;  /* 0x0000000115107892 */ /* 0x000fe2000f8ec03f */
[----:B------:R-:W-:Y:S01]  /*1cf0*/  ISETP.LT.U32.AND P1, PT, R2, 0x40, P1 ;  /* 0x000000400200780c */ /* 0x000fe20000f21070 */
[----:B------:R-:W-:-:S02]  /*1d00*/  UIADD3 UR12, UR8, 0xc000, URZ ;  /* 0x0000c000080c7890 */ /* 0x000fc4000fffe03f */
[----:B------:R-:W-:Y:S02]  /*1d10*/  ULEA UR18, UR16, UR36, 0x6 ;  /* 0x0000002410127291 */ /* 0x000fe4000f8e303f */
[----:B------:R-:W-:Y:S01]  /*1d20*/  ULEA UR16, UR16, UR12, 0xd ;  /* 0x0000000c10107291 */ /* 0x000fe2000f8e683f */
[----:B------:R-:W-:Y:S01]  /*1d30*/  UMOV UR19, UR10 ;  /* 0x0000000a00137c82 */ /* 0x000fe20008000000 */
[----:B------:R-:W-:Y:S01]  /*1d40*/  VOTEU.ANY UP0, P0 ;  /* 0x00000000003f7886 */ /* 0x000fe20000000100 */
[----:B------:R-:W-:Y:S01]  /*1d50*/  VOTEU.ANY UP2, P0 ;  /* 0x00000000003f7886 */ /* 0x000fe20000040100 */
[----:B------:R-:W-:Y:S01]  /*1d60*/  USHF.R.U32.HI UR30, URZ, 0x4, UR12 ;  /* 0x000000043f1e7899 */ /* 0x000fe2000801160c */
[----:B------:R1:W-:Y:S01]  /*1d70*/  @!P2 SYNCS.ARRIVE.TRANS64 RZ, [UR31+0x18000], R4 ;  /* 0x01800004ffffa9a7 */ /* 0x0003e2000800001f */
[----:B------:R4:W-:Y:S06]  /*1d80*/  MEMBAR.ALL.CTA ;  /* 0x0000000000007992 */ /* 0x0009ec0000008000 */
[----:B----4-:R-:W4:Y:S01]  /*1d90*/  FENCE.VIEW.ASYNC.S ;  /* 0x00000000000073c6 */ /* 0x010f220000000000 */
[----:B------:R-:W-:Y:S01]  /*1da0*/  @UP0 UIADD3 UR9, UR31, 0x18000, URZ ;  /* 0x000180001f090890 */ /* 0x000fe2000fffe03f */
[----:B---3--:R-:W-:Y:S01]  /*1db0*/  @UP0 UMOV UR6, UR22 ;  /* 0x0000001600060c82 */ /* 0x008fe20008000000 */
[----:B------:R-:W-:Y:S01]  /*1dc0*/  @UP0 UMOV UR7, UR23 ;  /* 0x0000001700070c82 */ /* 0x000fe20008000000 */
[----:B----4-:R-:W-:Y:S01]  /*1dd0*/  VOTEU.ANY UP1, P1 ;  /* 0x00000000003f7886 */ /* 0x010fe20000820100 */
[----:B------:R-:W-:Y:S01]  /*1de0*/  VOTEU.ANY UP3, P1 ;  /* 0x00000000003f7886 */ /* 0x000fe20000860100 */
[----:B------:R-:W-:-:S02]  /*1df0*/  USHF.R.U32.HI UR12, URZ, 0x4, UR8 ;  /* 0x000000043f0c7899 */ /* 0x000fc40008011608 */
[----:B------:R-:W-:Y:S02]  /*1e00*/  USGXT.U32 UR30, UR30, 0xe ;  /* 0x0000000e1e1e789a */ /* 0x000fe40008000000 */
[----:B------:R-:W-:Y:S01]  /*1e10*/  @UP1 UIADD3 UR17, UR31, 0x18000, URZ ;  /* 0x000180001f111890 */ /* 0x000fe2000fffe03f */
[----:B------:R-:W-:Y:S01]  /*1e20*/  @UP1 UMOV UR28, UR24 ;  /* 0x00000018001c1c82 */ /* 0x000fe20008000000 */
[----:B------:R-:W-:Y:S01]  /*1e30*/  @UP1 UMOV UR29, UR25 ;  /* 0x00000019001d1c82 */ /* 0x000fe20008000000 */
[----:B------:R-:W-:Y:S02]  /*1e40*/  USGXT.U32 UR12, UR12, 0xe ;  /* 0x0000000e0c0c789a */ /* 0x000fe40008000000 */
[----:B------:R-:W-:Y:S01]  /*1e50*/  ULOP3.LUT UR14, UR30, 0x2000000, URZ, 0xfc, !UPT ;  /* 0x020000001e0e7892 */ /* 0x000fe2000f8efc3f */
[----:B------:R-:W-:Y:S01]  /*1e60*/  UMOV UR13, 0x40000040 ;  /* 0x40000040000d7882 */ /* 0x000fe20000000000 */
[----:B------:R-:W-:Y:S01]  /*1e70*/  UMOV UR15, 0x40000040 ;  /* 0x40000040000f7882 */ /* 0x000fe20000000000 */
[----:B------:R-:W-:Y:S06]  /*1e80*/  BAR.SYNC.DEFER_BLOCKING 0x0 ;  /* 0x0000000000007b1d */ /* 0x000fec0000010000 */
[----:B------:R1:W-:Y:S02]  /*1e90*/  @UP2 UTMALDG.2D [UR8], [UR6] ;  /* 0x00000008060025b4 */ /* 0x0003e40008008000 */
[----:B------:R-:W-:Y:S06]  /*1ea0*/  BAR.SYNC.DEFER_BLOCKING 0x0 ;  /* 0x0000000000007b1d */ /* 0x000fec0000010000 */
[----:B------:R1:W-:Y:S02]  /*1eb0*/  @UP3 UTMALDG.2D [UR16], [UR28] ;  /* 0x000000101c0035b4 */ /* 0x0003e40008008000 */
[----:B------:R-:W-:Y:S06]  /*1ec0*/  BAR.SYNC.DEFER_BLOCKING 0x0 ;  /* 0x0000000000007b1d */ /* 0x000fec0000010000 */
[----:B------:R-:W3:Y:S02]  /*1ed0*/  SYNCS.PHASECHK.TRANS64.TRYWAIT P0, [UR31+0x18000], R3 ;  /* 0x01800003ff0075a7 */ /* 0x000ee4000800015f */
[----:B-1-3--:R-:W-:Y:S05]  /*1ee0*/  @!P0 BRA `(.L_x_48) ;  /* 0x0000000800708947 */ /* 0x00afea0003800000 */
.L_x_50:
[----:B------:R-:W-:Y:S02]  /*1ef0*/  WARPGROUP.DEPBAR.LE gsb0, 0x0 ;  /* 0x00008000000079c5 */ /* 0x000fe40000010000 */
[----:B------:R-:W-:Y:S01]  /*1f00*/  WARPGROUP.ARRIVE ;  /* 0x00000000000079c5 */ /* 0x000fe20000000000 */
[----:B------:R-:W-:Y:S01]  /*1f10*/  UIADD3 UR16, UP0, UR12, 0x2, URZ ;  /* 0x000000020c107890 */ /* 0x000fe2000ff1e03f */
[----:B------:R-:W1:Y:S01]  /*1f20*/  LDC R3, c[0x0][0x230] ;  /* 0x00008c00ff037b82 */ /* 0x000e620000000800 */
[----:B------:R-:W-:Y:S01]  /*1f30*/  UIADD3 UR18, UP1, UR30, 0x2000080, URZ ;  /* 0x020000801e127890 */ /* 0x000fe2000ff3e03f */
[----:B------:R-:W-:Y:S02]  /*1f40*/  UMOV UR6, URZ ;  /* 0x0000003f00067c82 */ /* 0x000fe40008000000 */
[----:B------:R-:W-:Y:S01]  /*1f50*/  HGMMA.64x128x16.F32 R88, gdesc[UR12].tnspB, R88 ;  /* 0x41e000000c5879f0 */ /* 0x000fe20008700858 */
[----:B------:R-:W-:Y:S01]  /*1f60*/  UMOV UR7, URZ ;  /* 0x0000003f00077c82 */ /* 0x000fe20008000000 */
[----:B------:R-:W-:-:S02]  /*1f70*/  UIADD3.X UR17, UR6, 0x40000040, URZ, UP0, !UPT ;  /* 0x4000004006117890 */ /* 0x000fc400087fe43f */
[----:B------:R-:W-:Y:S02]  /*1f80*/  UIADD3.X UR19, UR7, 0x40000040, URZ, UP1, !UPT ;  /* 0x4000004007137890 */ /* 0x000fe40008ffe43f */
[----:B------:R-:W-:Y:S02]  /*1f90*/  UIADD3.64 UR32, UR16, 0x2, URZ ;  /* 0x0000000210207897 */ /* 0x000fe4000fffe03f */
[----:B------:R-:W-:Y:S02]  /*1fa0*/  UIADD3.64 UR34, UR18, 0x80, URZ ;  /* 0x0000008012227897 */ /* 0x000fe4000fffe03f */
[----:B------:R-:W-:Y:S02]  /*1fb0*/  UIADD3.64 UR28, UR16, 0x4, URZ ;  /* 0x00000004101c7897 */ /* 0x000fe4000fffe03f */
[----:B------:R-:W-:Y:S02]  /*1fc0*/  UIADD3.64 UR30, UR18, 0x100, URZ ;  /* 0x00000100121e7897 */ /* 0x000fe4000fffe03f */
[----:B------:R-:W-:-:S02]  /*1fd0*/  UIADD3.64 UR12, UR16, 0x1fe, URZ ;  /* 0x000001fe100c7897 */ /* 0x000fc4000fffe03f */
[----:B------:R-:W-:Y:S02]  /*1fe0*/  UIADD3 UR10, UR10, 0x40, URZ ;  /* 0x000000400a0a7890 */ /* 0x000fe4000fffe03f */
[----:B------:R-:W-:-:S04]  /*1ff0*/  UIADD3 UR5, UR5, 0x1, URZ ;  /* 0x0000000105057890 */ /* 0x000fc8000fffe03f */
[----:B-1----:R-:W-:Y:S01]  /*2000*/  ISETP.LE.AND P0, PT, R3, UR10, PT ;  /* 0x0000000a03007c0c */ /* 0x002fe2000bf03270 */
[----:B------:R-:W-:-:S04]  /*2010*/  UISETP.NE.U32.AND UP0, UPT, UR5, 0x3, UPT ;  /* 0x000000030500788c */ /* 0x000fc8000bf05070 */
[----:B------:R-:W-:Y:S02]  /*2020*/  USEL UR6, URZ, 0x1, UP0 ;  /* 0x000000013f067887 */ /* 0x000fe40008000000 */
[----:B------:R-:W-:Y:S02]  /*2030*/  USEL UR5, UR5, URZ, UP0 ;  /* 0x0000003f05057287 */ /* 0x000fe40008000000 */
[----:B------:R-:W-:Y:S01]  /*2040*/  ULOP3.LUT UR4, UR4, UR6, URZ, 0x3c, !UPT ;  /* 0x0000000604047292 */ /* 0x000fe2000f8e3c3f */
[----:B------:R-:W-:-:S12]  /*2050*/  HGMMA.64x128x16.F32 R88, gdesc[UR16].tnspB, R88 ;  /* 0x41e00000105879f0 */ /* 0x000fd80008700858 */
[----:B------:R-:W-:Y:S01]  /*2060*/  HGMMA.64x128x16.F32 R88, gdesc[UR32].tnspB, R88 ;  /* 0x41e00000205879f0 */ /* 0x000fe20008700858 */
[----:B------:R-:W-:-:S11]  /*2070*/  UIADD3.64 UR32, UR16, 0x202, URZ ;  /* 0x0000020210207897 */ /* 0x000fd6000fffe03f */
[----:B------:R-:W-:-:S12]  /*2080*/  HGMMA.64x128x16.F32 R88, gdesc[UR28].tnspB, R88 ;  /* 0x41e000001c5879f0 */ /* 0x000fd80008700858 */
[----:B------:R-:W-:Y:S01]  /*2090*/  HGMMA.64x128x16.F32 R24, gdesc[UR12].tnspB, R24 ;  /* 0x41e000000c1879f0 */ /* 0x000fe20008700818 */
[----:B------:R-:W-:Y:S01]  /*20a0*/  UIADD3.64 UR12, UR16, 0x200, URZ ;  /* 0x00000200100c7897 */ /* 0x000fe2000fffe03f */
[----:B------:R-:W-:Y:S01]  /*20b0*/  UMOV UR14, UR18 ;  /* 0x00000012000e7c82 */ /* 0x000fe20008000000 */
[----:B------:R-:W-:Y:S01]  /*20c0*/  UMOV UR15, UR19 ;  /* 0x00000013000f7c82 */ /* 0x000fe20008000000 */
[----:B------:R-:W-:Y:S01]  /*20d0*/  UIADD3.64 UR16, UR16, 0x204, URZ ;  /* 0x0000020410107897 */ /* 0x000fe2000fffe03f */
[----:B------:R-:W-:Y:S01]  /*20e0*/  UMOV UR18, UR30 ;  /* 0x0000001e00127c82 */ /* 0x000fe20008000000 */
[----:B------:R-:W-:-:S06]  /*20f0*/  UMOV UR19, UR31 ;  /* 0x0000001f00137c82 */ /* 0x000fcc0008000000 */
[----:B------:R-:W-:-:S12]  /*2100*/  HGMMA.64x128x16.F32 R24, gdesc[UR12].tnspB, R24 ;  /* 0x41e000000c1879f0 */ /* 0x000fd80008700818 */
[----:B------:R-:W-:-:S12]  /*2110*/  HGMMA.64x128x16.F32 R24, gdesc[UR32].tnspB, R24 ;  /* 0x41e00000201879f0 */ /* 0x000fd80008700818 */
[----:B------:R-:W-:Y:S01]  /*2120*/  HGMMA.64x128x16.F32 R24, gdesc[UR16].tnspB, R24, gsb0 ;  /* 0x41e00000101879f0 */ /* 0x000fe20008000818 */
[----:B------:R-:W-:Y:S05]  /*2130*/  @!P0 BRA `(.L_x_49) ;  /* 0xfffffff800c48947 */ /* 0x000fea000383ffff */
.L_x_47:
[----:B------:R-:W-:Y:S02]  /*2140*/  WARPGROUP.DEPBAR.LE gsb0, 0x0 ;  /* 0x00008000000079c5 */ /* 0x000fe40000010000 */
[----:B----4-:R-:W-:Y:S01]  /*2150*/  BAR.SYNC.DEFER_BLOCKING 0x0 ;  /* 0x0000000000007b1d */ /* 0x010fe20000010000 */
[C---:B-1----:R-:W-:Y:S01]  /*2160*/  IMAD.SHL.U32 R3, R0.reuse, 0x80, RZ ;  /* 0x0000008000037824 */ /* 0x042fe200078e00ff */
[----:B------:R-:W-:Y:S01]  /*2170*/  ELECT P0, URZ, PT ;  /* 0x00000000003f782f */ /* 0x000fe20003800000 */
[----:B------:R-:W-:Y:S01]  /*2180*/  IMAD.SHL.U32 R4, R0, 0x10, RZ ;  /* 0x0000001000047824 */ /* 0x000fe200078e00ff */
[----:B------:R-:W-:Y:S01]  /*2190*/  F2FP.F16.F32.PACK_AB R88, R89, R88 ;  /* 0x000000585958723e */ /* 0x000fe200000000ff */
[----:B------:R-:W-:Y:S01]  /*21a0*/  ULOP3.LUT UR21, UR21, 0x1, URZ, 0xc0, !UPT ;  /* 0x0000000115157892 */ /* 0x000fe2000f8ec03f */
[----:B------:R-:W-:Y:S01]  /*21b0*/  LOP3.LUT R3, R3, 0x780, RZ, 0xc0, !PT ;  /* 0x0000078003037812 */ /* 0x000fe200078ec0ff */
[----:B------:R-:W-:Y:S01]  /*21c0*/  UMOV UR10, UR11 ;  /* 0x0000000b000a7c82 */ /* 0x000fe20008000000 */
[----:B------:R-:W-:Y:S01]  /*21d0*/  F2FP.F16.F32.PACK_AB R89, R91, R90 ;  /* 0x0000005a5b59723e */ /* 0x000fe200000000ff */
[----:B------:R-:W-:Y:S01]  /*21e0*/  ULEA UR8, UR21, UR20, 0xe ;  /* 0x0000001415087291 */ /* 0x000fe2000f8e703f */
[----:B------:R-:W-:Y:S01]  /*21f0*/  LOP3.LUT R3, R3, 0x70, R4, 0xf8, !PT ;  /* 0x0000007003037812 */ /* 0x000fe200078ef804 */
[----:B------:R-:W-:Y:S01]  /*2200*/  ULEA UR9, UR21, UR36, 0x6 ;  /* 0x0000002415097291 */ /* 0x000fe2000f8e303f */
[----:B------:R-:W-:-:S02]  /*2210*/  F2FP.F16.F32.PACK_AB R120, R121, R120 ;  /* 0x000000787978723e */ /* 0x000fc400000000ff */
[----:B------:R-:W-:Y:S01]  /*2220*/  LOP3.LUT R3, R3, 0x10, R0, 0x78, !PT ;  /* 0x0000001003037812 */ /* 0x000fe200078e7800 */
[----:B------:R-:W-:Y:S01]  /*2230*/  IMAD.SHL.U32 R0, R0, 0x40, RZ ;  /* 0x0000004000007824 */ /* 0x000fe200078e00ff */
[----:B------:R-:W-:Y:S02]  /*2240*/  ISETP.LT.U32.AND P0, PT, R2, 0x40, P0 ;  /* 0x000000400200780c */ /* 0x000fe40000701070 */
[----:B------:R-:W-:Y:S02]  /*2250*/  F2FP.F16.F32.PACK_AB R90, R93, R92 ;  /* 0x0000005c5d5a723e */ /* 0x000fe400000000ff */
[----:B------:R-:W-:Y:S02]  /*2260*/  LOP3.LUT R0, R3, 0x1800, R0, 0xf8, !PT ;  /* 0x0000180003007812 */ /* 0x000fe400078ef800 */
[----:B------:R-:W-:Y:S01]  /*2270*/  F2FP.F16.F32.PACK_AB R91, R95, R94 ;  /* 0x0000005e5f5b723e */ /* 0x000fe200000000ff */
[----:B------:R-:W1:Y:S02]  /*2280*/  @!P2 SYNCS.CCTL.IV [UR20+0x18000] ;  /* 0x01800000ff00a9b1 */ /* 0x000e640008000014 */
[----:B-1----:R-:W-:Y:S01]  /*2290*/  BAR.SYNC.DEFER_BLOCKING 0x0 ;  /* 0x0000000000007b1d */ /* 0x002fe20000010000 */
[C---:B------:R-:W-:Y:S01]  /*22a0*/  LOP3.LUT R3, R0.reuse, 0x20, RZ, 0x3c, !PT ;  /* 0x0000002000037812 */ /* 0x040fe200078e3cff */
[----:B------:R-:W-:Y:S01]  /*22b0*/  VIADD R2, R0, UR20 ;  /* 0x0000001400027c36 */ /* 0x000fe20008000000 */
[----:B------:R-:W-:-:S02]  /*22c0*/  F2FP.F16.F32.PACK_AB R121, R123, R122 ;  /* 0x0000007a7b79723e */ /* 0x000fc400000000ff */
[----:B------:R-:W-:Y:S01]  /*22d0*/  F2FP.F16.F32.PACK_AB R24, R25, R24 ;  /* 0x000000181918723e */ /* 0x000fe200000000ff */
[----:B------:R-:W-:Y:S01]  /*22e0*/  VIADD R3, R3, UR20 ;  /* 0x0000001403037c36 */ /* 0x000fe20008000000 */
[----:B------:R-:W-:Y:S01]  /*22f0*/  F2FP.F16.F32.PACK_AB R122, R125, R124 ;  /* 0x0000007c7d7a723e */ /* 0x000fe200000000ff */
[----:B------:R-:W-:Y:S01]  /*2300*/  VOTEU.ANY UP0, P0 ;  /* 0x00000000003f7886 */ /* 0x000fe20000000100 */
[----:B------:R-:W-:Y:S01]  /*2310*/  F2FP.F16.F32.PACK_AB R123, R127, R126 ;  /* 0x0000007e7f7b723e */ /* 0x000fe200000000ff */
[----:B------:R-:W-:Y:S01]  /*2320*/  VOTEU.ANY UP1, P0 ;  /* 0x00000000003f7886 */ /* 0x000fe20000020100 */
[----:B------:R-:W-:Y:S02]  /*2330*/  F2FP.F16.F32.PACK_AB R25, R27, R26 ;  /* 0x0000001a1b19723e */ /* 0x000fe400000000ff */
[----:B------:R-:W-:Y:S01]  /*2340*/  F2FP.F16.F32.PACK_AB R56, R57, R56 ;  /* 0x000000383938723e */ /* 0x000fe200000000ff */
[----:B---3--:R-:W-:Y:S01]  /*2350*/  @UP0 UMOV UR6, UR26 ;  /* 0x0000001a00060c82 */ /* 0x008fe20008000000 */
[----:B------:R-:W-:Y:S01]  /*2360*/  F2FP.F16.F32.PACK_AB R96, R97, R96 ;  /* 0x000000606160723e */ /* 0x000fe200000000ff */
[----:B------:R-:W-:Y:S01]  /*2370*/  @UP0 UMOV UR7, UR27 ;  /* 0x0000001b00070c82 */ /* 0x000fe20008000000 */
[----:B------:R-:W-:-:S02]  /*2380*/  F2FP.F16.F32.PACK_AB R26, R29, R28 ;  /* 0x0000001c1d1a723e */ /* 0x000fc400000000ff */
[----:B------:R-:W-:Y:S02]  /*2390*/  F2FP.F16.F32.PACK_AB R27, R31, R30 ;  /* 0x0000001e1f1b723e */ /* 0x000fe400000000ff */
[----:B------:R-:W-:Y:S02]  /*23a0*/  F2FP.F16.F32.PACK_AB R57, R59, R58 ;  /* 0x0000003a3b39723e */ /* 0x000fe400000000ff */
[----:B------:R-:W-:Y:S01]  /*23b0*/  F2FP.F16.F32.PACK_AB R97, R99, R98 ;  /* 0x000000626361723e */ /* 0x000fe200000000ff */
[----:B------:R-:W1:Y:S02]  /*23c0*/  @!P2 SYNCS.CCTL.IV [UR20+0x18008] ;  /* 0x01800800ff00a9b1 */ /* 0x000e640008000014 */
[----:B-1----:R-:W-:Y:S01]  /*23d0*/  BAR.SYNC.DEFER_BLOCKING 0x0 ;  /* 0x0000000000007b1d */ /* 0x002fe20000010000 */
[----:B------:R-:W-:Y:S02]  /*23e0*/  F2FP.F16.F32.PACK_AB R128, R129, R128 ;  /* 0x000000808180723e */ /* 0x000fe400000000ff */
[----:B------:R-:W-:-:S02]  /*23f0*/  F2FP.F16.F32.PACK_AB R58, R61, R60 ;  /* 0x0000003c3d3a723e */ /* 0x000fc400000000ff */
[----:B------:R-:W-:Y:S02]  /*2400*/  F2FP.F16.F32.PACK_AB R59, R63, R62 ;  /* 0x0000003e3f3b723e */ /* 0x000fe400000000ff */
[----:B------:R-:W-:Y:S02]  /*2410*/  LOP3.LUT R4, R0, 0x40, RZ, 0x3c, !PT ;  /* 0x0000004000047812 */ /* 0x000fe400078e3cff */
[----:B------:R-:W-:Y:S02]  /*2420*/  F2FP.F16.F32.PACK_AB R98, R101, R100 ;  /* 0x000000646562723e */ /* 0x000fe400000000ff */
[----:B------:R-:W-:Y:S01]  /*2430*/  F2FP.F16.F32.PACK_AB R99, R103, R102 ;  /* 0x000000666763723e */ /* 0x000fe200000000ff */
[----:B------:R-:W-:Y:S01]  /*2440*/  VIADD R4, R4, UR20 ;  /* 0x0000001404047c36 */ /* 0x000fe20008000000 */
[----:B------:R-:W-:Y:S02]  /*2450*/  F2FP.F16.F32.PACK_AB R129, R131, R130 ;  /* 0x000000828381723e */ /* 0x000fe400000000ff */
[----:B------:R-:W-:-:S02]  /*2460*/  F2FP.F16.F32.PACK_AB R32, R33, R32 ;  /* 0x000000202120723e */ /* 0x000fc400000000ff */
[----:B------:R-:W-:Y:S02]  /*2470*/  F2FP.F16.F32.PACK_AB R130, R133, R132 ;  /* 0x000000848582723e */ /* 0x000fe400000000ff */
[----:B------:R-:W-:Y:S02]  /*2480*/  F2FP.F16.F32.PACK_AB R131, R135, R134 ;  /* 0x000000868783723e */ /* 0x000fe400000000ff */
[----:B------:R-:W-:Y:S02]  /*2490*/  F2FP.F16.F32.PACK_AB R33, R35, R34 ;  /* 0x000000222321723e */ /* 0x000fe400000000ff */
[----:B------:R-:W-:Y:S01]  /*24a0*/  F2FP.F16.F32.PACK_AB R64, R65, R64 ;  /* 0x000000404140723e */ /* 0x000fe200000000ff */
[----:B------:R-:W1:Y:S02]  /*24b0*/  @!P2 SYNCS.CCTL.IV [UR20+0x18010] ;  /* 0x01801000ff00a9b1 */ /* 0x000e640008000014 */
[----:B-1----:R-:W-:Y:S01]  /*24c0*/  STSM.16.M88.4 [R2], R88 ;  /* 0x0000005802007844 */ /* 0x002fe20000000200 */
[----:B------:R-:W-:-:S02]  /*24d0*/  F2FP.F16.F32.PACK_AB R104, R105, R104 ;  /* 0x000000686968723e */ /* 0x000fc400000000ff */
[----:B------:R-:W-:Y:S01]  /*24e0*/  F2FP.F16.F32.PACK_AB R34, R37, R36 ;  /* 0x000000242522723e */ /* 0x000fe200000000ff */
[----:B------:R-:W-:Y:S01]  /*24f0*/  STSM.16.M88.4 [R2+0x4000], R120 ;  /* 0x0040007802007844 */ /* 0x000fe20000000200 */
[----:B------:R-:W-:Y:S02]  /*2500*/  F2FP.F16.F32.PACK_AB R35, R39, R38 ;  /* 0x000000262723723e */ /* 0x000fe400000000ff */
[----:B------:R-:W-:Y:S01]  /*2510*/  F2FP.F16.F32.PACK_AB R65, R67, R66 ;  /* 0x000000424341723e */ /* 0x000fe200000000ff */
[----:B------:R-:W-:Y:S01]  /*2520*/  STSM.16.M88.4 [R2+0x2000], R24 ;  /* 0x0020001802007844 */ /* 0x000fe20000000200 */
[----:B------:R-:W-:Y:S02]  /*2530*/  F2FP.F16.F32.PACK_AB R105, R107, R106 ;  /* 0x0000006a6b69723e */ /* 0x000fe400000000ff */
[----:B------:R-:W-:Y:S01]  /*2540*/  F2FP.F16.F32.PACK_AB R136, R137, R136 ;  /* 0x000000888988723e */ /* 0x000fe200000000ff */
[----:B------:R-:W-:Y:S01]  /*2550*/  STSM.16.M88.4 [R2+0x6000], R56 ;  /* 0x0060003802007844 */ /* 0x000fe20000000200 */
[----:B------:R-:W-:-:S02]  /*2560*/  F2FP.F16.F32.PACK_AB R66, R69, R68 ;  /* 0x000000444542723e */ /* 0x000fc400000000ff */
[----:B------:R-:W-:Y:S01]  /*2570*/  F2FP.F16.F32.PACK_AB R67, R71, R70 ;  /* 0x000000464743723e */ /* 0x000fe200000000ff */
[----:B------:R-:W-:Y:S01]  /*2580*/  STSM.16.M88.4 [R3], R96 ;  /* 0x0000006003007844 */ /* 0x000fe20000000200 */
[----:B------:R-:W-:Y:S02]  /*2590*/  LOP3.LUT R0, R0, 0x60, RZ, 0x3c, !PT ;  /* 0x0000006000007812 */ /* 0x000fe400078e3cff */
[----:B------:R-:W-:Y:S01]  /*25a0*/  F2FP.F16.F32.PACK_AB R106, R109, R108 ;  /* 0x0000006c6d6a723e */ /* 0x000fe200000000ff */
[----:B------:R-:W-:Y:S01]  /*25b0*/  STSM.16.M88.4 [R3+0x4000], R128 ;  /* 0x0040008003007844 */ /* 0x000fe20000000200 */
[----:B------:R-:W-:Y:S01]  /*25c0*/  F2FP.F16.F32.PACK_AB R107, R111, R110 ;  /* 0x0000006e6f6b723e */ /* 0x000fe200000000ff */
[----:B------:R-:W-:Y:S01]  /*25d0*/  VIADD R0, R0, UR20 ;  /* 0x0000001400007c36 */ /* 0x000fe20008000000 */
[----:B------:R-:W-:Y:S01]  /*25e0*/  F2FP.F16.F32.PACK_AB R137, R139, R138 ;  /* 0x0000008a8b89723e */ /* 0x000fe200000000ff */
[----:B------:R-:W-:Y:S01]  /*25f0*/  STSM.16.M88.4 [R3+0x2000], R32 ;  /* 0x0020002003007844 */ /* 0x000fe20000000200 */
[----:B------:R-:W-:-:S02]  /*2600*/  F2FP.F16.F32.PACK_AB R40, R41, R40 ;  /* 0x000000282928723e */ /* 0x000fc400000000ff */
[----:B------:R-:W-:Y:S01]  /*2610*/  F2FP.F16.F32.PACK_AB R138, R141, R140 ;  /* 0x0000008c8d8a723e */ /* 0x000fe200000000ff */
[----:B------:R-:W-:Y:S01]  /*2620*/  STSM.16.M88.4 [R3+0x6000], R64 ;  /* 0x0060004003007844 */ /* 0x000fe20000000200 */
[----:B------:R-:W-:Y:S02]  /*2630*/  F2FP.F16.F32.PACK_AB R139, R143, R142 ;  /* 0x0000008e8f8b723e */ /* 0x000fe400000000ff */
[----:B------:R-:W-:Y:S01]  /*2640*/  F2FP.F16.F32.PACK_AB R41, R43, R42 ;  /* 0x0000002a2b29723e */ /* 0x000fe200000000ff */
[----:B------:R-:W-:Y:S01]  /*2650*/  STSM.16.M88.4 [R4], R104 ;  /* 0x0000006804007844 */ /* 0x000fe20000000200 */
[----:B------:R-:W-:Y:S02]  /*2660*/  F2FP.F16.F32.PACK_AB R72, R73, R72 ;  /* 0x000000484948723e */ /* 0x000fe400000000ff */
[----:B------:R-:W-:Y:S01]  /*2670*/  F2FP.F16.F32.PACK_AB R112, R113, R112 ;  /* 0x000000707170723e */ /* 0x000fe200000000ff */
[----:B------:R-:W-:Y:S01]  /*2680*/  STSM.16.M88.4 [R4+0x4000], R136 ;  /* 0x0040008804007844 */ /* 0x000fe20000000200 */
[----:B------:R-:W-:-:S02]  /*2690*/  F2FP.F16.F32.PACK_AB R42, R45, R44 ;  /* 0x0000002c2d2a723e */ /* 0x000fc400000000ff */
[----:B------:R-:W-:Y:S02]  /*26a0*/  F2FP.F16.F32.PACK_AB R43, R47, R46 ;  /* 0x0000002e2f2b723e */ /* 0x000fe400000000ff */
[----:B------:R-:W-:Y:S02]  /*26b0*/  F2FP.F16.F32.PACK_AB R73, R75, R74 ;  /* 0x0000004a4b49723e */ /* 0x000fe400000000ff */
[----:B------:R-:W-:Y:S01]  /*26c0*/  F2FP.F16.F32.PACK_AB R113, R115, R114 ;  /* 0x000000727371723e */ /* 0x000fe200000000ff */
[----:B------:R-:W-:Y:S01]  /*26d0*/  STSM.16.M88.4 [R4+0x2000], R40 ;  /* 0x0020002804007844 */ /* 0x000fe20000000200 */
[----:B------:R-:W-:Y:S02]  /*26e0*/  F2FP.F16.F32.PACK_AB R144, R145, R144 ;  /* 0x000000909190723e */ /* 0x000fe400000000ff */
[----:B------:R-:W-:Y:S02]  /*26f0*/  F2FP.F16.F32.PACK_AB R74, R77, R76 ;  /* 0x0000004c4d4a723e */ /* 0x000fe400000000ff */
[----:B------:R-:W-:-:S02]  /*2700*/  F2FP.F16.F32.PACK_AB R75, R79, R78 ;  /* 0x0000004e4f4b723e */ /* 0x000fc400000000ff */
[----:B------:R-:W-:Y:S02]  /*2710*/  F2FP.F16.F32.PACK_AB R114, R117, R116 ;  /* 0x000000747572723e */ /* 0x000fe400000000ff */
[----:B------:R-:W-:Y:S01]  /*2720*/  F2FP.F16.F32.PACK_AB R115, R119, R118 ;  /* 0x000000767773723e */ /* 0x000fe200000000ff */
[----:B------:R-:W-:Y:S01]  /*2730*/  STSM.16.M88.4 [R4+0x6000], R72 ;  /* 0x0060004804007844 */ /* 0x000fe20000000200 */
[----:B------:R-:W-:Y:S02]  /*2740*/  F2FP.F16.F32.PACK_AB R145, R147, R146 ;  /* 0x000000929391723e */ /* 0x000fe400000000ff */
[----:B------:R-:W-:Y:S01]  /*2750*/  F2FP.F16.F32.PACK_AB R48, R49, R48 ;  /* 0x000000303130723e */ /* 0x000fe200000000ff */
[----:B------:R-:W-:Y:S01]  /*2760*/  STSM.16.M88.4 [R0], R112 ;  /* 0x0000007000007844 */ /* 0x000fe20000000200 */
[----:B------:R-:W-:Y:S02]  /*2770*/  F2FP.F16.F32.PACK_AB R146, R149, R148 ;  /* 0x000000949592723e */ /* 0x000fe400000000ff */
[----:B------:R-:W-:-:S02]  /*2780*/  F2FP.F16.F32.PACK_AB R147, R151, R150 ;  /* 0x000000969793723e */ /* 0x000fc400000000ff */
[----:B------:R-:W-:Y:S02]  /*2790*/  F2FP.F16.F32.PACK_AB R49, R51, R50 ;  /* 0x000000323331723e */ /* 0x000fe400000000ff */
[----:B------:R-:W-:Y:S01]  /*27a0*/  F2FP.F16.F32.PACK_AB R80, R81, R80 ;  /* 0x000000505150723e */ /* 0x000fe200000000ff */
[----:B------:R-:W-:Y:S01]  /*27b0*/  STSM.16.M88.4 [R0+0x4000], R144 ;  /* 0x0040009000007844 */ /* 0x000fe20000000200 */
[----:B------:R-:W-:Y:S02]  /*27c0*/  F2FP.F16.F32.PACK_AB R50, R53, R52 ;  /* 0x000000343532723e */ /* 0x000fe400000000ff */
[----:B------:R-:W-:Y:S02]  /*27d0*/  F2FP.F16.F32.PACK_AB R51, R55, R54 ;  /* 0x000000363733723e */ /* 0x000fe400000000ff */
[----:B------:R-:W-:Y:S02]  /*27e0*/  F2FP.F16.F32.PACK_AB R81, R83, R82 ;  /* 0x000000525351723e */ /* 0x000fe400000000ff */
[----:B------:R-:W-:Y:S01]  /*27f0*/  F2FP.F16.F32.PACK_AB R82, R85, R84 ;  /* 0x000000545552723e */ /* 0x000fe200000000ff */
[----:B------:R-:W-:Y:S01]  /*2800*/  STSM.16.M88.4 [R0+0x2000], R48 ;  /* 0x0020003000007844 */ /* 0x000fe20000000200 */
[----:B------:R-:W-:-:S05]  /*2810*/  F2FP.F16.F32.PACK_AB R83, R87, R86 ;  /* 0x000000565753723e */ /* 0x000fca00000000ff */
[----:B------:R-:W-:Y:S01]  /*2820*/  STSM.16.M88.4 [R0+0x6000], R80 ;  /* 0x0060005000007844 */ /* 0x000fe20000000200 */
[----:B------:R1:W-:Y:S06]  /*2830*/  MEMBAR.ALL.CTA ;  /* 0x0000000000007992 */ /* 0x0003ec0000008000 */
[----:B-1----:R-:W1:Y:S02]  /*2840*/  FENCE.VIEW.ASYNC.S ;  /* 0x00000000000073c6 */ /* 0x002e640000000000 */
[----:B-1----:R-:W-:Y:S06]  /*2850*/  BAR.SYNC.DEFER_BLOCKING 0x0 ;  /* 0x0000000000007b1d */ /* 0x002fec0000010000 */
[----:B------:R1:W-:Y:S01]  /*2860*/  @UP1 UTMASTG.2D [UR8], [UR6] ;  /* 0x00000008060013b5 */ /* 0x0003e20008008000 */
[----:B------:R0:W-:Y:S01]  /*2870*/  UTMACMDFLUSH ;  /* 0x00000000000079b7 */ /* 0x0001e20000000000 */
[----:B------:R-:W-:-:S04]  /*2880*/  DEPBAR.LE SB0, 0x0 ;  /* 0x000080000000791a */ /* 0x000fc80000000000 */
[----:B------:R-:W-:Y:S06]  /*2890*/  BAR.SYNC.DEFER_BLOCKING 0x0 ;  /* 0x0000000000007b1d */ /* 0x000fec0000010000 */
[----:B-1----:R-:W-:Y:S05]  /*28a0*/  EXIT ;  /* 0x000000000000794d */ /* 0x002fea0003800000 */
.L_x_48:
[----:B------:R-:W1:Y:S02]  /*28b0*/  SYNCS.PHASECHK.TRANS64.TRYWAIT P0, [UR31+0x18000], R3 ;  /* 0x01800003ff0075a7 */ /* 0x000e64000800015f */
[----:B-1----:R-:W-:Y:S05]  /*28c0*/  @!P0 BRA `(.L_x_48) ;  /* 0xfffffffc00f88947 */ /* 0x002fea000383ffff */
[----:B------:R-:W-:Y:S05]  /*28d0*/  BRA `(.L_x_50) ;  /* 0xfffffff400847947 */ /* 0x000fea000383ffff */
.L_x_51:
[----:B------:R-:W-:-:S00]  /*28e0*/  BRA `(.L_x_51) ;  /* 0xfffffffc00fc7947 */ /* 0x000fc0000383ffff */
[----:B------:R-:W-:-:S00]  /*28f0*/  NOP ;  /* 0x0000000000007918 */ /* 0x000fc00000000000 */
        /* <DEDUP_REMOVED lines=8> */
.L_x_52:


//--------------------- .nv.shared.gluon_wgmma    --------------------------
	.section	.nv.shared.gluon_wgmma,"aw",@nobits
	.sectionflags	@""
	.align	16
	.zero		1024


//--------------------- .nv.shared.reserved.0     --------------------------
	.section	.nv.shared.reserved.0,"aw",@nobits
	.weak		__nv_reservedSMEM_offset_0_alias
	.size		__nv_reservedSMEM_offset_0_alias, 0, 0
	.other		__nv_reservedSMEM_offset_0_alias,@"STO_CUDA_RESERVED_SHARED STV_DEFAULT"
__nv_reservedSMEM_offset_0_alias:
	.zero		0


//--------------------- .nv.constant0.gluon_wgmma --------------------------
	.section	.nv.constant0.gluon_wgmma,"a",@progbits
	.sectionflags	@""
	.align	4
.nv.constant0.gluon_wgmma:
	.zero		608


//--------------------- SYMBOLS --------------------------

	.type		.nv.reservedSmem.offset0,@object
	.size		.nv.reservedSmem.offset0,0x4
